//
// Generated by NVIDIA NVVM Compiler
//
// Compiler Build ID: CL-36424714
// Cuda compilation tools, release 13.0, V13.0.88
// Based on NVVM 20.0.0
//

.version 9.0
.target sm_100
.address_size 64

	// .globl	_Z13computeForcesPfS_S_S_S_i

.visible .entry _Z13computeForcesPfS_S_S_S_i(
	.param .u64 .ptr .align 1 _Z13computeForcesPfS_S_S_S_i_param_0,
	.param .u64 .ptr .align 1 _Z13computeForcesPfS_S_S_S_i_param_1,
	.param .u64 .ptr .align 1 _Z13computeForcesPfS_S_S_S_i_param_2,
	.param .u64 .ptr .align 1 _Z13computeForcesPfS_S_S_S_i_param_3,
	.param .u64 .ptr .align 1 _Z13computeForcesPfS_S_S_S_i_param_4,
	.param .u32 _Z13computeForcesPfS_S_S_S_i_param_5
)
{
	.reg .pred 	%p<3>;
	.reg .b32 	%r<10>;
	.reg .b32 	%f<22>;
	.reg .b64 	%rd<21>;

	ld.param.u64 	%rd1, [_Z13computeForcesPfS_S_S_S_i_param_0];
	ld.param.u64 	%rd2, [_Z13computeForcesPfS_S_S_S_i_param_1];
	ld.param.u64 	%rd3, [_Z13computeForcesPfS_S_S_S_i_param_2];
	ld.param.u64 	%rd4, [_Z13computeForcesPfS_S_S_S_i_param_3];
	ld.param.u64 	%rd5, [_Z13computeForcesPfS_S_S_S_i_param_4];
	ld.param.u32 	%r4, [_Z13computeForcesPfS_S_S_S_i_param_5];
	mov.u32 	%r5, %ctaid.x;
	mov.u32 	%r6, %ntid.x;
	mov.u32 	%r7, %tid.x;
	mad.lo.s32 	%r1, %r5, %r6, %r7;
	mul.lo.s32 	%r8, %r4, %r4;
	setp.ge.s32 	%p1, %r1, %r8;
	@%p1 bra 	$L__BB0_3;
	div.s32 	%r2, %r1, %r4;
	mul.lo.s32 	%r9, %r2, %r4;
	sub.s32 	%r3, %r1, %r9;
	setp.eq.s32 	%p2, %r2, %r3;
	@%p2 bra 	$L__BB0_3;
	cvta.to.global.u64 	%rd6, %rd5;
	cvta.to.global.u64 	%rd7, %rd4;
	cvta.to.global.u64 	%rd8, %rd3;
	mul.wide.s32 	%rd9, %r3, 4;
	add.s64 	%rd10, %rd8, %rd9;
	ld.global.f32 	%f1, [%rd10];
	mul.wide.s32 	%rd11, %r2, 4;
	add.s64 	%rd12, %rd8, %rd11;
	ld.global.f32 	%f2, [%rd12];
	sub.f32 	%f3, %f1, %f2;
	add.s64 	%rd13, %rd7, %rd9;
	ld.global.f32 	%f4, [%rd13];
	add.s64 	%rd14, %rd7, %rd11;
	ld.global.f32 	%f5, [%rd14];
	sub.f32 	%f6, %f4, %f5;
	mul.f32 	%f7, %f6, %f6;
	fma.rn.f32 	%f8, %f3, %f3, %f7;
	sqrt.rn.f32 	%f9, %f8;
	div.rn.f32 	%f10, %f3, %f9;
	add.s64 	%rd15, %rd6, %rd11;
	ld.global.f32 	%f11, [%rd15];
	mul.f32 	%f12, %f10, %f11;
	add.s64 	%rd16, %rd6, %rd9;
	ld.global.f32 	%f13, [%rd16];
	mul.f32 	%f14, %f12, %f13;
	div.rn.f32 	%f15, %f14, %f8;
	div.rn.f32 	%f16, %f6, %f9;
	mul.f32 	%f17, %f16, %f11;
	mul.f32 	%f18, %f13, %f17;
	div.rn.f32 	%f19, %f18, %f8;
	cvta.to.global.u64 	%rd17, %rd1;
	add.s64 	%rd18, %rd17, %rd11;
	atom.global.add.f32 	%f20, [%rd18], %f15;
	cvta.to.global.u64 	%rd19, %rd2;
	add.s64 	%rd20, %rd19, %rd11;
	atom.global.add.f32 	%f21, [%rd20], %f19;
$L__BB0_3:
	ret;

}
	// .globl	_Z10moveSystemPfS_S_S_S_S_S_ffi
.visible .entry _Z10moveSystemPfS_S_S_S_S_S_ffi(
	.param .u64 .ptr .align 1 _Z10moveSystemPfS_S_S_S_S_S_ffi_param_0,
	.param .u64 .ptr .align 1 _Z10moveSystemPfS_S_S_S_S_S_ffi_param_1,
	.param .u64 .ptr .align 1 _Z10moveSystemPfS_S_S_S_S_S_ffi_param_2,
	.param .u64 .ptr .align 1 _Z10moveSystemPfS_S_S_S_S_S_ffi_param_3,
	.param .u64 .ptr .align 1 _Z10moveSystemPfS_S_S_S_S_S_ffi_param_4,
	.param .u64 .ptr .align 1 _Z10moveSystemPfS_S_S_S_S_S_ffi_param_5,
	.param .u64 .ptr .align 1 _Z10moveSystemPfS_S_S_S_S_S_ffi_param_6,
	.param .f32 _Z10moveSystemPfS_S_S_S_S_S_ffi_param_7,
	.param .f32 _Z10moveSystemPfS_S_S_S_S_S_ffi_param_8,
	.param .u32 _Z10moveSystemPfS_S_S_S_S_S_ffi_param_9
)
{
	.reg .pred 	%p<2>;
	.reg .b32 	%r<6>;
	.reg .b32 	%f<23>;
	.reg .b64 	%rd<25>;

	ld.param.u64 	%rd2, [_Z10moveSystemPfS_S_S_S_S_S_ffi_param_1];
	ld.param.u64 	%rd4, [_Z10moveSystemPfS_S_S_S_S_S_ffi_param_3];
	ld.param.u64 	%rd5, [_Z10moveSystemPfS_S_S_S_S_S_ffi_param_4];
	ld.param.u64 	%rd6, [_Z10moveSystemPfS_S_S_S_S_S_ffi_param_5];
	ld.param.u64 	%rd7, [_Z10moveSystemPfS_S_S_S_S_S_ffi_param_6];
	ld.param.f32 	%f1, [_Z10moveSystemPfS_S_S_S_S_S_ffi_param_7];
	ld.param.f32 	%f2, [_Z10moveSystemPfS_S_S_S_S_S_ffi_param_8];
	ld.param.u32 	%r2, [_Z10moveSystemPfS_S_S_S_S_S_ffi_param_9];
	mov.u32 	%r3, %ctaid.x;
	mov.u32 	%r4, %ntid.x;
	mov.u32 	%r5, %tid.x;
	mad.lo.s32 	%r1, %r3, %r4, %r5;
	setp.ge.s32 	%p1, %r1, %r2;
	@%p1 bra 	$L__BB1_2;
	ld.param.u64 	%rd24, [_Z10moveSystemPfS_S_S_S_S_S_ffi_param_2];
	ld.param.u64 	%rd23, [_Z10moveSystemPfS_S_S_S_S_S_ffi_param_0];
	cvta.to.global.u64 	%rd8, %rd23;
	cvta.to.global.u64 	%rd9, %rd7;
	cvta.to.global.u64 	%rd10, %rd5;
	cvta.to.global.u64 	%rd11, %rd2;
	cvta.to.global.u64 	%rd12, %rd6;
	cvta.to.global.u64 	%rd13, %rd24;
	cvta.to.global.u64 	%rd14, %rd4;
	mul.wide.s32 	%rd15, %r1, 4;
	add.s64 	%rd16, %rd10, %rd15;
	add.s64 	%rd17, %rd8, %rd15;
	ld.global.f32 	%f3, [%rd17];
	add.s64 	%rd18, %rd9, %rd15;
	ld.global.f32 	%f4, [%rd18];
	div.rn.f32 	%f5, %f3, %f4;
	mul.f32 	%f6, %f1, %f5;
	atom.global.add.f32 	%f7, [%rd16], %f6;
	add.s64 	%rd19, %rd12, %rd15;
	add.s64 	%rd20, %rd11, %rd15;
	ld.global.f32 	%f8, [%rd20];
	ld.global.f32 	%f9, [%rd18];
	div.rn.f32 	%f10, %f8, %f9;
	mul.f32 	%f11, %f1, %f10;
	atom.global.add.f32 	%f12, [%rd19], %f11;
	add.s64 	%rd21, %rd13, %rd15;
	ld.global.f32 	%f13, [%rd16];
	mul.f32 	%f14, %f2, %f13;
	atom.global.add.f32 	%f15, [%rd21], %f14;
	add.s64 	%rd22, %rd14, %rd15;
	ld.global.f32 	%f16, [%rd19];
	mul.f32 	%f17, %f2, %f16;
	atom.global.add.f32 	%f18, [%rd22], %f17;
	ld.global.f32 	%f19, [%rd21];
	mul.f32 	%f20, %f19, 0f00000000;
	st.global.f32 	[%rd17], %f20;
	ld.global.f32 	%f21, [%rd22];
	mul.f32 	%f22, %f21, 0f00000000;
	st.global.f32 	[%rd20], %f22;
$L__BB1_2:
	ret;

}
	// .globl	_Z17computeCollisionsPfS_S_S_S_S_S_S_S_S_i
.visible .entry _Z17computeCollisionsPfS_S_S_S_S_S_S_S_S_i(
	.param .u64 .ptr .align 1 _Z17computeCollisionsPfS_S_S_S_S_S_S_S_S_i_param_0,
	.param .u64 .ptr .align 1 _Z17computeCollisionsPfS_S_S_S_S_S_S_S_S_i_param_1,
	.param .u64 .ptr .align 1 _Z17computeCollisionsPfS_S_S_S_S_S_S_S_S_i_param_2,
	.param .u64 .ptr .align 1 _Z17computeCollisionsPfS_S_S_S_S_S_S_S_S_i_param_3,
	.param .u64 .ptr .align 1 _Z17computeCollisionsPfS_S_S_S_S_S_S_S_S_i_param_4,
	.param .u64 .ptr .align 1 _Z17computeCollisionsPfS_S_S_S_S_S_S_S_S_i_param_5,
	.param .u64 .ptr .align 1 _Z17computeCollisionsPfS_S_S_S_S_S_S_S_S_i_param_6,
	.param .u64 .ptr .align 1 _Z17computeCollisionsPfS_S_S_S_S_S_S_S_S_i_param_7,
	.param .u64 .ptr .align 1 _Z17computeCollisionsPfS_S_S_S_S_S_S_S_S_i_param_8,
	.param .u64 .ptr .align 1 _Z17computeCollisionsPfS_S_S_S_S_S_S_S_S_i_param_9,
	.param .u32 _Z17computeCollisionsPfS_S_S_S_S_S_S_S_S_i_param_10
)
{
	.reg .pred 	%p<4>;
	.reg .b32 	%r<10>;
	.reg .b32 	%f<44>;
	.reg .b64 	%rd<43>;
	.reg .b64 	%fd<17>;

	ld.param.u64 	%rd1, [_Z17computeCollisionsPfS_S_S_S_S_S_S_S_S_i_param_0];
	ld.param.u64 	%rd2, [_Z17computeCollisionsPfS_S_S_S_S_S_S_S_S_i_param_1];
	ld.param.u64 	%rd4, [_Z17computeCollisionsPfS_S_S_S_S_S_S_S_S_i_param_3];
	ld.param.u64 	%rd5, [_Z17computeCollisionsPfS_S_S_S_S_S_S_S_S_i_param_4];
	ld.param.u64 	%rd7, [_Z17computeCollisionsPfS_S_S_S_S_S_S_S_S_i_param_6];
	ld.param.u64 	%rd8, [_Z17computeCollisionsPfS_S_S_S_S_S_S_S_S_i_param_7];
	ld.param.u64 	%rd9, [_Z17computeCollisionsPfS_S_S_S_S_S_S_S_S_i_param_8];
	ld.param.u64 	%rd10, [_Z17computeCollisionsPfS_S_S_S_S_S_S_S_S_i_param_9];
	ld.param.u32 	%r4, [_Z17computeCollisionsPfS_S_S_S_S_S_S_S_S_i_param_10];
	mov.u32 	%r5, %ctaid.x;
	mov.u32 	%r6, %ntid.x;
	mov.u32 	%r7, %tid.x;
	mad.lo.s32 	%r1, %r5, %r6, %r7;
	mul.lo.s32 	%r8, %r4, %r4;
	setp.ge.s32 	%p1, %r1, %r8;
	@%p1 bra 	$L__BB2_4;
	div.s32 	%r2, %r1, %r4;
	mul.lo.s32 	%r9, %r2, %r4;
	sub.s32 	%r3, %r1, %r9;
	setp.eq.s32 	%p2, %r2, %r3;
	@%p2 bra 	$L__BB2_4;
	cvta.to.global.u64 	%rd11, %rd10;
	cvta.to.global.u64 	%rd12, %rd2;
	cvta.to.global.u64 	%rd13, %rd1;
	mul.wide.s32 	%rd14, %r2, 4;
	add.s64 	%rd15, %rd13, %rd14;
	ld.global.f32 	%f5, [%rd15];
	mul.wide.s32 	%rd16, %r3, 4;
	add.s64 	%rd17, %rd13, %rd16;
	ld.global.f32 	%f6, [%rd17];
	sub.f32 	%f1, %f5, %f6;
	add.s64 	%rd18, %rd12, %rd14;
	ld.global.f32 	%f7, [%rd18];
	add.s64 	%rd19, %rd12, %rd16;
	ld.global.f32 	%f8, [%rd19];
	sub.f32 	%f2, %f7, %f8;
	mul.f32 	%f9, %f2, %f2;
	fma.rn.f32 	%f10, %f1, %f1, %f9;
	sqrt.rn.f32 	%f3, %f10;
	add.s64 	%rd20, %rd11, %rd14;
	ld.global.f32 	%f11, [%rd20];
	add.s64 	%rd21, %rd11, %rd16;
	ld.global.f32 	%f12, [%rd21];
	add.f32 	%f4, %f11, %f12;
	setp.gtu.f32 	%p3, %f3, %f4;
	@%p3 bra 	$L__BB2_4;
	ld.param.u64 	%rd42, [_Z17computeCollisionsPfS_S_S_S_S_S_S_S_S_i_param_5];
	ld.param.u64 	%rd41, [_Z17computeCollisionsPfS_S_S_S_S_S_S_S_S_i_param_2];
	div.rn.f32 	%f13, %f1, %f3;
	div.rn.f32 	%f14, %f2, %f3;
	cvta.to.global.u64 	%rd22, %rd4;
	cvta.to.global.u64 	%rd23, %rd41;
	cvta.to.global.u64 	%rd24, %rd9;
	cvt.f64.f32 	%fd1, %f13;
	mul.f64 	%fd2, %fd1, 0d3FF00068DB8BAC71;
	cvt.f64.f32 	%fd3, %f4;
	mul.f64 	%fd4, %fd2, %fd3;
	cvt.f64.f32 	%fd5, %f1;
	sub.f64 	%fd6, %fd4, %fd5;
	cvt.rn.f32.f64 	%f15, %fd6;
	cvt.f64.f32 	%fd7, %f14;
	mul.f64 	%fd8, %fd7, 0d3FF00068DB8BAC71;
	mul.f64 	%fd9, %fd8, %fd3;
	cvt.f64.f32 	%fd10, %f2;
	sub.f64 	%fd11, %fd9, %fd10;
	cvt.rn.f32.f64 	%f16, %fd11;
	cvta.to.global.u64 	%rd25, %rd5;
	add.s64 	%rd27, %rd25, %rd14;
	mul.f32 	%f17, %f15, 0f3F000000;
	atom.global.add.f32 	%f18, [%rd27], %f17;
	cvta.to.global.u64 	%rd28, %rd42;
	add.s64 	%rd29, %rd28, %rd14;
	mul.f32 	%f19, %f16, 0f3F000000;
	atom.global.add.f32 	%f20, [%rd29], %f19;
	add.s64 	%rd30, %rd24, %rd14;
	ld.global.f32 	%f21, [%rd30];
	rcp.rn.f32 	%f22, %f21;
	add.s64 	%rd32, %rd24, %rd16;
	ld.global.f32 	%f23, [%rd32];
	rcp.rn.f32 	%f24, %f23;
	add.f32 	%f25, %f22, %f24;
	cvt.f64.f32 	%fd12, %f25;
	mov.f64 	%fd13, 0d3FF3333333333333;
	div.rn.f64 	%fd14, %fd13, %fd12;
	add.s64 	%rd33, %rd23, %rd14;
	ld.global.f32 	%f26, [%rd33];
	add.s64 	%rd34, %rd23, %rd16;
	ld.global.f32 	%f27, [%rd34];
	sub.f32 	%f28, %f26, %f27;
	add.s64 	%rd35, %rd22, %rd14;
	ld.global.f32 	%f29, [%rd35];
	add.s64 	%rd36, %rd22, %rd16;
	ld.global.f32 	%f30, [%rd36];
	sub.f32 	%f31, %f29, %f30;
	mul.f32 	%f32, %f14, %f31;
	fma.rn.f32 	%f33, %f13, %f28, %f32;
	cvt.f64.f32 	%fd15, %f33;
	mul.f64 	%fd16, %fd14, %fd15;
	cvt.rn.f32.f64 	%f34, %fd16;
	cvta.to.global.u64 	%rd37, %rd7;
	add.s64 	%rd38, %rd37, %rd14;
	neg.f32 	%f35, %f13;
	div.rn.f32 	%f36, %f34, %f21;
	mul.f32 	%f37, %f36, %f35;
	atom.global.add.f32 	%f38, [%rd38], %f37;
	cvta.to.global.u64 	%rd39, %rd8;
	add.s64 	%rd40, %rd39, %rd14;
	neg.f32 	%f39, %f14;
	ld.global.f32 	%f40, [%rd30];
	div.rn.f32 	%f41, %f34, %f40;
	mul.f32 	%f42, %f41, %f39;
	atom.global.add.f32 	%f43, [%rd40], %f42;
$L__BB2_4:
	ret;

}
	// .globl	_Z17collisionResponsePfS_S_S_S_S_S_S_i
.visible .entry _Z17collisionResponsePfS_S_S_S_S_S_S_i(
	.param .u64 .ptr .align 1 _Z17collisionResponsePfS_S_S_S_S_S_S_i_param_0,
	.param .u64 .ptr .align 1 _Z17collisionResponsePfS_S_S_S_S_S_S_i_param_1,
	.param .u64 .ptr .align 1 _Z17collisionResponsePfS_S_S_S_S_S_S_i_param_2,
	.param .u64 .ptr .align 1 _Z17collisionResponsePfS_S_S_S_S_S_S_i_param_3,
	.param .u64 .ptr .align 1 _Z17collisionResponsePfS_S_S_S_S_S_S_i_param_4,
	.param .u64 .ptr .align 1 _Z17collisionResponsePfS_S_S_S_S_S_S_i_param_5,
	.param .u64 .ptr .align 1 _Z17collisionResponsePfS_S_S_S_S_S_S_i_param_6,
	.param .u64 .ptr .align 1 _Z17collisionResponsePfS_S_S_S_S_S_S_i_param_7,
	.param .u32 _Z17collisionResponsePfS_S_S_S_S_S_S_i_param_8
)
{
	.reg .pred 	%p<2>;
	.reg .b32 	%r<7>;
	.reg .b32 	%f<13>;
	.reg .b64 	%rd<29>;

	ld.param.u64 	%rd2, [_Z17collisionResponsePfS_S_S_S_S_S_S_i_param_1];
	ld.param.u64 	%rd4, [_Z17collisionResponsePfS_S_S_S_S_S_S_i_param_3];
	ld.param.u64 	%rd5, [_Z17collisionResponsePfS_S_S_S_S_S_S_i_param_4];
	ld.param.u64 	%rd6, [_Z17collisionResponsePfS_S_S_S_S_S_S_i_param_5];
	ld.param.u64 	%rd8, [_Z17collisionResponsePfS_S_S_S_S_S_S_i_param_7];
	ld.param.u32 	%r2, [_Z17collisionResponsePfS_S_S_S_S_S_S_i_param_8];
	mov.u32 	%r3, %ctaid.x;
	mov.u32 	%r4, %ntid.x;
	mov.u32 	%r5, %tid.x;
	mad.lo.s32 	%r1, %r3, %r4, %r5;
	setp.ge.s32 	%p1, %r1, %r2;
	@%p1 bra 	$L__BB3_2;
	ld.param.u64 	%rd28, [_Z17collisionResponsePfS_S_S_S_S_S_S_i_param_6];
	ld.param.u64 	%rd27, [_Z17collisionResponsePfS_S_S_S_S_S_S_i_param_2];
	ld.param.u64 	%rd26, [_Z17collisionResponsePfS_S_S_S_S_S_S_i_param_0];
	cvta.to.global.u64 	%rd9, %rd5;
	cvta.to.global.u64 	%rd10, %rd26;
	cvta.to.global.u64 	%rd11, %rd6;
	cvta.to.global.u64 	%rd12, %rd2;
	cvta.to.global.u64 	%rd13, %rd28;
	cvta.to.global.u64 	%rd14, %rd27;
	cvta.to.global.u64 	%rd15, %rd8;
	cvta.to.global.u64 	%rd16, %rd4;
	mul.wide.s32 	%rd17, %r1, 4;
	add.s64 	%rd18, %rd9, %rd17;
	ld.global.f32 	%f1, [%rd18];
	add.s64 	%rd19, %rd10, %rd17;
	ld.global.f32 	%f2, [%rd19];
	add.f32 	%f3, %f1, %f2;
	st.global.f32 	[%rd19], %f3;
	add.s64 	%rd20, %rd11, %rd17;
	ld.global.f32 	%f4, [%rd20];
	add.s64 	%rd21, %rd12, %rd17;
	ld.global.f32 	%f5, [%rd21];
	add.f32 	%f6, %f4, %f5;
	st.global.f32 	[%rd21], %f6;
	add.s64 	%rd22, %rd13, %rd17;
	ld.global.f32 	%f7, [%rd22];
	add.s64 	%rd23, %rd14, %rd17;
	ld.global.f32 	%f8, [%rd23];
	add.f32 	%f9, %f7, %f8;
	st.global.f32 	[%rd23], %f9;
	add.s64 	%rd24, %rd15, %rd17;
	ld.global.f32 	%f10, [%rd24];
	add.s64 	%rd25, %rd16, %rd17;
	ld.global.f32 	%f11, [%rd25];
	add.f32 	%f12, %f10, %f11;
	st.global.f32 	[%rd25], %f12;
	mov.b32 	%r6, 0;
	st.global.u32 	[%rd24], %r6;
	st.global.u32 	[%rd22], %r6;
	st.global.u32 	[%rd20], %r6;
	st.global.u32 	[%rd18], %r6;
$L__BB3_2:
	ret;

}


// ===== COMPILED SASS (sm_100) =====

	.target	sm_100

	.elftype	@"ET_EXEC"


//--------------------- .note.nv.tkinfo           --------------------------
	.section	.note.nv.tkinfo,"",@"SHT_NOTE"
	.sectionflags	@"SHF_NOTE_NV_TKINFO"
	.tkinfo
        /*0018*/ 	.word	0x00000002
        /*0030*/ 	.string	""
        /*0030*/ 	.string	"ptxas"
        /*0030*/ 	.string	"Cuda compilation tools, release 13.0, V13.0.88"
        /*0030*/ 	.string	"Build cuda_13.0.r13.0/compiler.36424714_0"
        /*0030*/ 	.string	"-arch sm_100 -m 64 "



//--------------------- .note.nv.cuinfo           --------------------------
	.section	.note.nv.cuinfo,"",@"SHT_NOTE"
	.sectionflags	@"SHF_NOTE_NV_CUINFO"
        /*0018*/ 	.short	0x0002
        /*001a*/ 	.short	0x0064
        /*001c*/ 	.short	0x0082
	.zero		2


//--------------------- .nv.info                  --------------------------
	.section	.nv.info,"",@"SHT_CUDA_INFO"
	.align	4


	//----- nvinfo : EIATTR_REGCOUNT
	.align		4
        /*0000*/ 	.byte	0x04, 0x2f
        /*0002*/ 	.short	(.L_1 - .L_0)
	.align		4
.L_0:
        /*0004*/ 	.word	index@(_Z13computeForcesPfS_S_S_S_i)
        /*0008*/ 	.word	0x00000015


	//----- nvinfo : EIATTR_FRAME_SIZE
	.align		4
.L_1:
        /*000c*/ 	.byte	0x04, 0x11
        /*000e*/ 	.short	(.L_3 - .L_2)
	.align		4
.L_2:
        /*0010*/ 	.word	index@($__internal_6_$__cuda_sm3x_div_rn_noftz_f32_slowpath)
        /*0014*/ 	.word	0x00000000


	//----- nvinfo : EIATTR_FRAME_SIZE
	.align		4
.L_3:
        /*0018*/ 	.byte	0x04, 0x11
        /*001a*/ 	.short	(.L_5 - .L_4)
	.align		4
.L_4:
        /*001c*/ 	.word	index@($__internal_5_$__cuda_sm20_sqrt_rn_f32_slowpath)
        /*0020*/ 	.word	0x00000000


	//----- nvinfo : EIATTR_FRAME_SIZE
	.align		4
.L_5:
        /*0024*/ 	.byte	0x04, 0x11
        /*0026*/ 	.short	(.L_7 - .L_6)
	.align		4
.L_6:
        /*0028*/ 	.word	index@(_Z13computeForcesPfS_S_S_S_i)
        /*002c*/ 	.word	0x00000000


	//----- nvinfo : EIATTR_REGCOUNT
	.align		4
.L_7:
        /*0030*/ 	.byte	0x04, 0x2f
        /*0032*/ 	.short	(.L_9 - .L_8)
	.align		4
.L_8:
        /*0034*/ 	.word	index@(_Z10moveSystemPfS_S_S_S_S_S_ffi)
        /*0038*/ 	.word	0x00000018


	//----- nvinfo : EIATTR_FRAME_SIZE
	.align		4
.L_9:
        /*003c*/ 	.byte	0x04, 0x11
        /*003e*/ 	.short	(.L_11 - .L_10)
	.align		4
.L_10:
        /*0040*/ 	.word	index@($__internal_4_$__cuda_sm3x_div_rn_noftz_f32_slowpath)
        /*0044*/ 	.word	0x00000000


	//----- nvinfo : EIATTR_FRAME_SIZE
	.align		4
.L_11:
        /*0048*/ 	.byte	0x04, 0x11
        /*004a*/ 	.short	(.L_13 - .L_12)
	.align		4
.L_12:
        /*004c*/ 	.word	index@(_Z10moveSystemPfS_S_S_S_S_S_ffi)
        /*0050*/ 	.word	0x00000000


	//----- nvinfo : EIATTR_REGCOUNT
	.align		4
.L_13:
        /*0054*/ 	.byte	0x04, 0x2f
        /*0056*/ 	.short	(.L_15 - .L_14)
	.align		4
.L_14:
        /*0058*/ 	.word	index@(_Z17computeCollisionsPfS_S_S_S_S_S_S_S_S_i)
        /*005c*/ 	.word	0x0000001b


	//----- nvinfo : EIATTR_FRAME_SIZE
	.align		4
.L_15:
        /*0060*/ 	.byte	0x04, 0x11
        /*0062*/ 	.short	(.L_17 - .L_16)
	.align		4
.L_16:
        /*0064*/ 	.word	index@($__internal_3_$__cuda_sm3x_div_rn_noftz_f32_slowpath)
        /*0068*/ 	.word	0x00000000


	//----- nvinfo : EIATTR_FRAME_SIZE
	.align		4
.L_17:
        /*006c*/ 	.byte	0x04, 0x11
        /*006e*/ 	.short	(.L_19 - .L_18)
	.align		4
.L_18:
        /*0070*/ 	.word	index@($__internal_2_$__cuda_sm20_sqrt_rn_f32_slowpath)
        /*0074*/ 	.word	0x00000000


	//----- nvinfo : EIATTR_FRAME_SIZE
	.align		4
.L_19:
        /*0078*/ 	.byte	0x04, 0x11
        /*007a*/ 	.short	(.L_21 - .L_20)
	.align		4
.L_20:
        /*007c*/ 	.word	index@($__internal_1_$__cuda_sm20_rcp_rn_f32_slowpath)
        /*0080*/ 	.word	0x00000000


	//----- nvinfo : EIATTR_FRAME_SIZE
	.align		4
.L_21:
        /*0084*/ 	.byte	0x04, 0x11
        /*0086*/ 	.short	(.L_23 - .L_22)
	.align		4
.L_22:
        /*0088*/ 	.word	index@($__internal_0_$__cuda_sm20_div_rn_f64_full)
        /*008c*/ 	.word	0x00000000


	//----- nvinfo : EIATTR_FRAME_SIZE
	.align		4
.L_23:
        /*0090*/ 	.byte	0x04, 0x11
        /*0092*/ 	.short	(.L_25 - .L_24)
	.align		4
.L_24:
        /*0094*/ 	.word	index@(_Z17computeCollisionsPfS_S_S_S_S_S_S_S_S_i)
        /*0098*/ 	.word	0x00000000


	//----- nvinfo : EIATTR_REGCOUNT
	.align		4
.L_25:
        /*009c*/ 	.byte	0x04, 0x2f
        /*009e*/ 	.short	(.L_27 - .L_26)
	.align		4
.L_26:
        /*00a0*/ 	.word	index@(_Z17collisionResponsePfS_S_S_S_S_S_S_i)
        /*00a4*/ 	.word	0x00000018


	//----- nvinfo : EIATTR_FRAME_SIZE
	.align		4
.L_27:
        /*00a8*/ 	.byte	0x04, 0x11
        /*00aa*/ 	.short	(.L_29 - .L_28)
	.align		4
.L_28:
        /*00ac*/ 	.word	index@(_Z17collisionResponsePfS_S_S_S_S_S_S_i)
        /*00b0*/ 	.word	0x00000000


	//----- nvinfo : EIATTR_MIN_STACK_SIZE
	.align		4
.L_29:
        /*00b4*/ 	.byte	0x04, 0x12
        /*00b6*/ 	.short	(.L_31 - .L_30)
	.align		4
.L_30:
        /*00b8*/ 	.word	index@(_Z17collisionResponsePfS_S_S_S_S_S_S_i)
        /*00bc*/ 	.word	0x00000000


	//----- nvinfo : EIATTR_MIN_STACK_SIZE
	.align		4
.L_31:
        /*00c0*/ 	.byte	0x04, 0x12
        /*00c2*/ 	.short	(.L_33 - .L_32)
	.align		4
.L_32:
        /*00c4*/ 	.word	index@(_Z17computeCollisionsPfS_S_S_S_S_S_S_S_S_i)
        /*00c8*/ 	.word	0x00000000


	//----- nvinfo : EIATTR_MIN_STACK_SIZE
	.align		4
.L_33:
        /*00cc*/ 	.byte	0x04, 0x12
        /*00ce*/ 	.short	(.L_35 - .L_34)
	.align		4
.L_34:
        /*00d0*/ 	.word	index@(_Z10moveSystemPfS_S_S_S_S_S_ffi)
        /*00d4*/ 	.word	0x00000000


	//----- nvinfo : EIATTR_MIN_STACK_SIZE
	.align		4
.L_35:
        /*00d8*/ 	.byte	0x04, 0x12
        /*00da*/ 	.short	(.L_37 - .L_36)
	.align		4
.L_36:
        /*00dc*/ 	.word	index@(_Z13computeForcesPfS_S_S_S_i)
        /*00e0*/ 	.word	0x00000000
.L_37:


//--------------------- .nv.compat                --------------------------
	.section	.nv.compat,"",@"SHT_CUDA_COMPAT_INFO"
	.align	4
        /*0000*/ 	.byte	0x02, 0x09, 0x00, 0x00, 0x02, 0x02, 0x01, 0x00, 0x02, 0x05, 0x05, 0x00, 0x03, 0x07, 0x01, 0x01
        /*0010*/ 	.byte	0x02, 0x03, 0x00, 0x00, 0x02, 0x06, 0x01, 0x00, 0x04, 0x0b, 0x08, 0x00, 0x01, 0x00, 0x00, 0x00
        /*0020*/ 	.byte	0x00, 0x00, 0x00, 0x00


//--------------------- .nv.info._Z17collisionResponsePfS_S_S_S_S_S_S_i --------------------------
	.section	.nv.info._Z17collisionResponsePfS_S_S_S_S_S_S_i,"",@"SHT_CUDA_INFO"
	.sectionflags	@""
	.align	4


	//----- nvinfo : EIATTR_CUDA_API_VERSION
	.align		4
        /*0000*/ 	.byte	0x04, 0x37
        /*0002*/ 	.short	(.L_39 - .L_38)
.L_38:
        /*0004*/ 	.word	0x00000082


	//----- nvinfo : EIATTR_KPARAM_INFO
	.align		4
.L_39:
        /*0008*/ 	.byte	0x04, 0x17
        /*000a*/ 	.short	(.L_41 - .L_40)
.L_40:
        /*000c*/ 	.word	0x00000000
        /*0010*/ 	.short	0x0008
        /*0012*/ 	.short	0x0040
        /*0014*/ 	.byte	0x00, 0xf0, 0x11, 0x00


	//----- nvinfo : EIATTR_KPARAM_INFO
	.align		4
.L_41:
        /*0018*/ 	.byte	0x04, 0x17
        /*001a*/ 	.short	(.L_43 - .L_42)
.L_42:
        /*001c*/ 	.word	0x00000000
        /*0020*/ 	.short	0x0007
        /*0022*/ 	.short	0x0038
        /*0024*/ 	.byte	0x00, 0xf5, 0x21, 0x00


	//----- nvinfo : EIATTR_KPARAM_INFO
	.align		4
.L_43:
        /*0028*/ 	.byte	0x04, 0x17
        /*002a*/ 	.short	(.L_45 - .L_44)
.L_44:
        /*002c*/ 	.word	0x00000000
        /*0030*/ 	.short	0x0006
        /*0032*/ 	.short	0x0030
        /*0034*/ 	.byte	0x00, 0xf5, 0x21, 0x00


	//----- nvinfo : EIATTR_KPARAM_INFO
	.align		4
.L_45:
        /*0038*/ 	.byte	0x04, 0x17
        /*003a*/ 	.short	(.L_47 - .L_46)
.L_46:
        /*003c*/ 	.word	0x00000000
        /*0040*/ 	.short	0x0005
        /*0042*/ 	.short	0x0028
        /*0044*/ 	.byte	0x00, 0xf5, 0x21, 0x00


	//----- nvinfo : EIATTR_KPARAM_INFO
	.align		4
.L_47:
        /*0048*/ 	.byte	0x04, 0x17
        /*004a*/ 	.short	(.L_49 - .L_48)
.L_48:
        /*004c*/ 	.word	0x00000000
        /*0050*/ 	.short	0x0004
        /*0052*/ 	.short	0x0020
        /*0054*/ 	.byte	0x00, 0xf5, 0x21, 0x00


	//----- nvinfo : EIATTR_KPARAM_INFO
	.align		4
.L_49:
        /*0058*/ 	.byte	0x04, 0x17
        /*005a*/ 	.short	(.L_51 - .L_50)
.L_50:
        /*005c*/ 	.word	0x00000000
        /*0060*/ 	.short	0x0003
        /*0062*/ 	.short	0x0018
        /*0064*/ 	.byte	0x00, 0xf5, 0x21, 0x00


	//----- nvinfo : EIATTR_KPARAM_INFO
	.align		4
.L_51:
        /*0068*/ 	.byte	0x04, 0x17
        /*006a*/ 	.short	(.L_53 - .L_52)
.L_52:
        /*006c*/ 	.word	0x00000000
        /*0070*/ 	.short	0x0002
        /*0072*/ 	.short	0x0010
        /*0074*/ 	.byte	0x00, 0xf5, 0x21, 0x00


	//----- nvinfo : EIATTR_KPARAM_INFO
	.align		4
.L_53:
        /*0078*/ 	.byte	0x04, 0x17
        /*007a*/ 	.short	(.L_55 - .L_54)
.L_54:
        /*007c*/ 	.word	0x00000000
        /*0080*/ 	.short	0x0001
        /*0082*/ 	.short	0x0008
        /*0084*/ 	.byte	0x00, 0xf5, 0x21, 0x00


	//----- nvinfo : EIATTR_KPARAM_INFO
	.align		4
.L_55:
        /*0088*/ 	.byte	0x04, 0x17
        /*008a*/ 	.short	(.L_57 - .L_56)
.L_56:
        /*008c*/ 	.word	0x00000000
        /*0090*/ 	.short	0x0000
        /*0092*/ 	.short	0x0000
        /*0094*/ 	.byte	0x00, 0xf5, 0x21, 0x00


	//----- nvinfo : EIATTR_SPARSE_MMA_MASK
	.align		4
.L_57:
        /*0098*/ 	.byte	0x03, 0x50
        /*009a*/ 	.short	0x0000


	//----- nvinfo : EIATTR_MAXREG_COUNT
	.align		4
        /*009c*/ 	.byte	0x03, 0x1b
        /*009e*/ 	.short	0x00ff


	//----- nvinfo : EIATTR_MERCURY_ISA_VERSION
	.align		4
        /*00a0*/ 	.byte	0x03, 0x5f
        /*00a2*/ 	.short	0x0101


	//----- nvinfo : EIATTR_VRC_CTA_INIT_COUNT
	.align		4
        /*00a4*/ 	.byte	0x02, 0x4a
	.zero		1
	.zero		1


	//----- nvinfo : EIATTR_EXIT_INSTR_OFFSETS
	.align		4
        /*00a8*/ 	.byte	0x04, 0x1c
        /*00aa*/ 	.short	(.L_59 - .L_58)


	//   ....[0]....
.L_58:
        /*00ac*/ 	.word	0x00000070


	//   ....[1]....
        /*00b0*/ 	.word	0x000002d0


	//----- nvinfo : EIATTR_CBANK_PARAM_SIZE
	.align		4
.L_59:
        /*00b4*/ 	.byte	0x03, 0x19
        /*00b6*/ 	.short	0x0044


	//----- nvinfo : EIATTR_PARAM_CBANK
	.align		4
        /*00b8*/ 	.byte	0x04, 0x0a
        /*00ba*/ 	.short	(.L_61 - .L_60)
	.align		4
.L_60:
        /*00bc*/ 	.word	index@(.nv.constant0._Z17collisionResponsePfS_S_S_S_S_S_S_i)
        /*00c0*/ 	.short	0x0380
        /*00c2*/ 	.short	0x0044


	//----- nvinfo : EIATTR_SW_WAR
	.align		4
.L_61:
        /*00c4*/ 	.byte	0x04, 0x36
        /*00c6*/ 	.short	(.L_63 - .L_62)
.L_62:
        /*00c8*/ 	.word	0x00000008
.L_63:


//--------------------- .nv.info._Z17computeCollisionsPfS_S_S_S_S_S_S_S_S_i --------------------------
	.section	.nv.info._Z17computeCollisionsPfS_S_S_S_S_S_S_S_S_i,"",@"SHT_CUDA_INFO"
	.sectionflags	@""
	.align	4


	//----- nvinfo : EIATTR_CUDA_API_VERSION
	.align		4
        /*0000*/ 	.byte	0x04, 0x37
        /*0002*/ 	.short	(.L_65 - .L_64)
.L_64:
        /*0004*/ 	.word	0x00000082


	//----- nvinfo : EIATTR_KPARAM_INFO
	.align		4
.L_65:
        /*0008*/ 	.byte	0x04, 0x17
        /*000a*/ 	.short	(.L_67 - .L_66)
.L_66:
        /*000c*/ 	.word	0x00000000
        /*0010*/ 	.short	0x000a
        /*0012*/ 	.short	0x0050
        /*0014*/ 	.byte	0x00, 0xf0, 0x11, 0x00


	//----- nvinfo : EIATTR_KPARAM_INFO
	.align		4
.L_67:
        /*0018*/ 	.byte	0x04, 0x17
        /*001a*/ 	.short	(.L_69 - .L_68)
.L_68:
        /*001c*/ 	.word	0x00000000
        /*0020*/ 	.short	0x0009
        /*0022*/ 	.short	0x0048
        /*0024*/ 	.byte	0x00, 0xf5, 0x21, 0x00


	//----- nvinfo : EIATTR_KPARAM_INFO
	.align		4
.L_69:
        /*0028*/ 	.byte	0x04, 0x17
        /*002a*/ 	.short	(.L_71 - .L_70)
.L_70:
        /*002c*/ 	.word	0x00000000
        /*0030*/ 	.short	0x0008
        /*0032*/ 	.short	0x0040
        /*0034*/ 	.byte	0x00, 0xf5, 0x21, 0x00


	//----- nvinfo : EIATTR_KPARAM_INFO
	.align		4
.L_71:
        /*0038*/ 	.byte	0x04, 0x17
        /*003a*/ 	.short	(.L_73 - .L_72)
.L_72:
        /*003c*/ 	.word	0x00000000
        /*0040*/ 	.short	0x0007
        /*0042*/ 	.short	0x0038
        /*0044*/ 	.byte	0x00, 0xf5, 0x21, 0x00


	//----- nvinfo : EIATTR_KPARAM_INFO
	.align		4
.L_73:
        /*0048*/ 	.byte	0x04, 0x17
        /*004a*/ 	.short	(.L_75 - .L_74)
.L_74:
        /*004c*/ 	.word	0x00000000
        /*0050*/ 	.short	0x0006
        /*0052*/ 	.short	0x0030
        /*0054*/ 	.byte	0x00, 0xf5, 0x21, 0x00


	//----- nvinfo : EIATTR_KPARAM_INFO
	.align		4
.L_75:
        /*0058*/ 	.byte	0x04, 0x17
        /*005a*/ 	.short	(.L_77 - .L_76)
.L_76:
        /*005c*/ 	.word	0x00000000
        /*0060*/ 	.short	0x0005
        /*0062*/ 	.short	0x0028
        /*0064*/ 	.byte	0x00, 0xf5, 0x21, 0x00


	//----- nvinfo : EIATTR_KPARAM_INFO
	.align		4
.L_77:
        /*0068*/ 	.byte	0x04, 0x17
        /*006a*/ 	.short	(.L_79 - .L_78)
.L_78:
        /*006c*/ 	.word	0x00000000
        /*0070*/ 	.short	0x0004
        /*0072*/ 	.short	0x0020
        /*0074*/ 	.byte	0x00, 0xf5, 0x21, 0x00


	//----- nvinfo : EIATTR_KPARAM_INFO
	.align		4
.L_79:
        /*0078*/ 	.byte	0x04, 0x17
        /*007a*/ 	.short	(.L_81 - .L_80)
.L_80:
        /*007c*/ 	.word	0x00000000
        /*0080*/ 	.short	0x0003
        /*0082*/ 	.short	0x0018
        /*0084*/ 	.byte	0x00, 0xf5, 0x21, 0x00


	//----- nvinfo : EIATTR_KPARAM_INFO
	.align		4
.L_81:
        /*0088*/ 	.byte	0x04, 0x17
        /*008a*/ 	.short	(.L_83 - .L_82)
.L_82:
        /*008c*/ 	.word	0x00000000
        /*0090*/ 	.short	0x0002
        /*0092*/ 	.short	0x0010
        /*0094*/ 	.byte	0x00, 0xf5, 0x21, 0x00


	//----- nvinfo : EIATTR_KPARAM_INFO
	.align		4
.L_83:
        /*0098*/ 	.byte	0x04, 0x17
        /*009a*/ 	.short	(.L_85 - .L_84)
.L_84:
        /*009c*/ 	.word	0x00000000
        /*00a0*/ 	.short	0x0001
        /*00a2*/ 	.short	0x0008
        /*00a4*/ 	.byte	0x00, 0xf5, 0x21, 0x00


	//----- nvinfo : EIATTR_KPARAM_INFO
	.align		4
.L_85:
        /*00a8*/ 	.byte	0x04, 0x17
        /*00aa*/ 	.short	(.L_87 - .L_86)
.L_86:
        /*00ac*/ 	.word	0x00000000
        /*00b0*/ 	.short	0x0000
        /*00b2*/ 	.short	0x0000
        /*00b4*/ 	.byte	0x00, 0xf5, 0x21, 0x00


	//----- nvinfo : EIATTR_SPARSE_MMA_MASK
	.align		4
.L_87:
        /*00b8*/ 	.byte	0x03, 0x50
        /*00ba*/ 	.short	0x0000


	//----- nvinfo : EIATTR_MAXREG_COUNT
	.align		4
        /*00bc*/ 	.byte	0x03, 0x1b
        /*00be*/ 	.short	0x00ff


	//----- nvinfo : EIATTR_MERCURY_ISA_VERSION
	.align		4
        /*00c0*/ 	.byte	0x03, 0x5f
        /*00c2*/ 	.short	0x0101


	//----- nvinfo : EIATTR_VRC_CTA_INIT_COUNT
	.align		4
        /*00c4*/ 	.byte	0x02, 0x4a
	.zero		1
	.zero		1


	//----- nvinfo : EIATTR_EXIT_INSTR_OFFSETS
	.align		4
        /*00c8*/ 	.byte	0x04, 0x1c
        /*00ca*/ 	.short	(.L_89 - .L_88)


	//   ....[0]....
.L_88:
        /*00cc*/ 	.word	0x00000080


	//   ....[1]....
        /*00d0*/ 	.word	0x00000230


	//   ....[2]....
        /*00d4*/ 	.word	0x00000480


	//   ....[3]....
        /*00d8*/ 	.word	0x00000ec0


	//----- nvinfo : EIATTR_CRS_STACK_SIZE
	.align		4
.L_89:
        /*00dc*/ 	.byte	0x04, 0x1e
        /*00de*/ 	.short	(.L_91 - .L_90)
.L_90:
        /*00e0*/ 	.word	0x00000000


	//----- nvinfo : EIATTR_CBANK_PARAM_SIZE
	.align		4
.L_91:
        /*00e4*/ 	.byte	0x03, 0x19
        /*00e6*/ 	.short	0x0054


	//----- nvinfo : EIATTR_PARAM_CBANK
	.align		4
        /*00e8*/ 	.byte	0x04, 0x0a
        /*00ea*/ 	.short	(.L_93 - .L_92)
	.align		4
.L_92:
        /*00ec*/ 	.word	index@(.nv.constant0._Z17computeCollisionsPfS_S_S_S_S_S_S_S_S_i)
        /*00f0*/ 	.short	0x0380
        /*00f2*/ 	.short	0x0054


	//----- nvinfo : EIATTR_SW_WAR
	.align		4
.L_93:
        /*00f4*/ 	.byte	0x04, 0x36
        /*00f6*/ 	.short	(.L_95 - .L_94)
.L_94:
        /*00f8*/ 	.word	0x00000008
.L_95:


//--------------------- .nv.info._Z10moveSystemPfS_S_S_S_S_S_ffi --------------------------
	.section	.nv.info._Z10moveSystemPfS_S_S_S_S_S_ffi,"",@"SHT_CUDA_INFO"
	.sectionflags	@""
	.align	4


	//----- nvinfo : EIATTR_CUDA_API_VERSION
	.align		4
        /*0000*/ 	.byte	0x04, 0x37
        /*0002*/ 	.short	(.L_97 - .L_96)
.L_96:
        /*0004*/ 	.word	0x00000082


	//----- nvinfo : EIATTR_KPARAM_INFO
	.align		4
.L_97:
        /*0008*/ 	.byte	0x04, 0x17
        /*000a*/ 	.short	(.L_99 - .L_98)
.L_98:
        /*000c*/ 	.word	0x00000000
        /*0010*/ 	.short	0x0009
        /*0012*/ 	.short	0x0040
        /*0014*/ 	.byte	0x00, 0xf0, 0x11, 0x00


	//----- nvinfo : EIATTR_KPARAM_INFO
	.align		4
.L_99:
        /*0018*/ 	.byte	0x04, 0x17
        /*001a*/ 	.short	(.L_101 - .L_100)
.L_100:
        /*001c*/ 	.word	0x00000000
        /*0020*/ 	.short	0x0008
        /*0022*/ 	.short	0x003c
        /*0024*/ 	.byte	0x00, 0xf0, 0x11, 0x00


	//----- nvinfo : EIATTR_KPARAM_INFO
	.align		4
.L_101:
        /*0028*/ 	.byte	0x04, 0x17
        /*002a*/ 	.short	(.L_103 - .L_102)
.L_102:
        /*002c*/ 	.word	0x00000000
        /*0030*/ 	.short	0x0007
        /*0032*/ 	.short	0x0038
        /*0034*/ 	.byte	0x00, 0xf0, 0x11, 0x00


	//----- nvinfo : EIATTR_KPARAM_INFO
	.align		4
.L_103:
        /*0038*/ 	.byte	0x04, 0x17
        /*003a*/ 	.short	(.L_105 - .L_104)
.L_104:
        /*003c*/ 	.word	0x00000000
        /*0040*/ 	.short	0x0006
        /*0042*/ 	.short	0x0030
        /*0044*/ 	.byte	0x00, 0xf5, 0x21, 0x00


	//----- nvinfo : EIATTR_KPARAM_INFO
	.align		4
.L_105:
        /*0048*/ 	.byte	0x04, 0x17
        /*004a*/ 	.short	(.L_107 - .L_106)
.L_106:
        /*004c*/ 	.word	0x00000000
        /*0050*/ 	.short	0x0005
        /*0052*/ 	.short	0x0028
        /*0054*/ 	.byte	0x00, 0xf5, 0x21, 0x00


	//----- nvinfo : EIATTR_KPARAM_INFO
	.align		4
.L_107:
        /*0058*/ 	.byte	0x04, 0x17
        /*005a*/ 	.short	(.L_109 - .L_108)
.L_108:
        /*005c*/ 	.word	0x00000000
        /*0060*/ 	.short	0x0004
        /*0062*/ 	.short	0x0020
        /*0064*/ 	.byte	0x00, 0xf5, 0x21, 0x00


	//----- nvinfo : EIATTR_KPARAM_INFO
	.align		4
.L_109:
        /*0068*/ 	.byte	0x04, 0x17
        /*006a*/ 	.short	(.L_111 - .L_110)
.L_110:
        /*006c*/ 	.word	0x00000000
        /*0070*/ 	.short	0x0003
        /*0072*/ 	.short	0x0018
        /*0074*/ 	.byte	0x00, 0xf5, 0x21, 0x00


	//----- nvinfo : EIATTR_KPARAM_INFO
	.align		4
.L_111:
        /*0078*/ 	.byte	0x04, 0x17
        /*007a*/ 	.short	(.L_113 - .L_112)
.L_112:
        /*007c*/ 	.word	0x00000000
        /*0080*/ 	.short	0x0002
        /*0082*/ 	.short	0x0010
        /*0084*/ 	.byte	0x00, 0xf5, 0x21, 0x00


	//----- nvinfo : EIATTR_KPARAM_INFO
	.align		4
.L_113:
        /*0088*/ 	.byte	0x04, 0x17
        /*008a*/ 	.short	(.L_115 - .L_114)
.L_114:
        /*008c*/ 	.word	0x00000000
        /*0090*/ 	.short	0x0001
        /*0092*/ 	.short	0x0008
        /*0094*/ 	.byte	0x00, 0xf5, 0x21, 0x00


	//----- nvinfo : EIATTR_KPARAM_INFO
	.align		4
.L_115:
        /*0098*/ 	.byte	0x04, 0x17
        /*009a*/ 	.short	(.L_117 - .L_116)
.L_116:
        /*009c*/ 	.word	0x00000000
        /*00a0*/ 	.short	0x0000
        /*00a2*/ 	.short	0x0000
        /*00a4*/ 	.byte	0x00, 0xf5, 0x21, 0x00


	//----- nvinfo : EIATTR_SPARSE_MMA_MASK
	.align		4
.L_117:
        /*00a8*/ 	.byte	0x03, 0x50
        /*00aa*/ 	.short	0x0000


	//----- nvinfo : EIATTR_MAXREG_COUNT
	.align		4
        /*00ac*/ 	.byte	0x03, 0x1b
        /*00ae*/ 	.short	0x00ff


	//----- nvinfo : EIATTR_MERCURY_ISA_VERSION
	.align		4
        /*00b0*/ 	.byte	0x03, 0x5f
        /*00b2*/ 	.short	0x0101


	//----- nvinfo : EIATTR_VRC_CTA_INIT_COUNT
	.align		4
        /*00b4*/ 	.byte	0x02, 0x4a
	.zero		1
	.zero		1


	//----- nvinfo : EIATTR_EXIT_INSTR_OFFSETS
	.align		4
        /*00b8*/ 	.byte	0x04, 0x1c
        /*00ba*/ 	.short	(.L_119 - .L_118)


	//   ....[0]....
.L_118:
        /*00bc*/ 	.word	0x00000070


	//   ....[1]....
        /*00c0*/ 	.word	0x00000480


	//----- nvinfo : EIATTR_CRS_STACK_SIZE
	.align		4
.L_119:
        /*00c4*/ 	.byte	0x04, 0x1e
        /*00c6*/ 	.short	(.L_121 - .L_120)
.L_120:
        /*00c8*/ 	.word	0x00000000


	//----- nvinfo : EIATTR_CBANK_PARAM_SIZE
	.align		4
.L_121:
        /*00cc*/ 	.byte	0x03, 0x19
        /*00ce*/ 	.short	0x0044


	//----- nvinfo : EIATTR_PARAM_CBANK
	.align		4
        /*00d0*/ 	.byte	0x04, 0x0a
        /*00d2*/ 	.short	(.L_123 - .L_122)
	.align		4
.L_122:
        /*00d4*/ 	.word	index@(.nv.constant0._Z10moveSystemPfS_S_S_S_S_S_ffi)
        /*00d8*/ 	.short	0x0380
        /*00da*/ 	.short	0x0044


	//----- nvinfo : EIATTR_SW_WAR
	.align		4
.L_123:
        /*00dc*/ 	.byte	0x04, 0x36
        /*00de*/ 	.short	(.L_125 - .L_124)
.L_124:
        /*00e0*/ 	.word	0x00000008
.L_125:


//--------------------- .nv.info._Z13computeForcesPfS_S_S_S_i --------------------------
	.section	.nv.info._Z13computeForcesPfS_S_S_S_i,"",@"SHT_CUDA_INFO"
	.sectionflags	@""
	.align	4


	//----- nvinfo : EIATTR_CUDA_API_VERSION
	.align		4
        /*0000*/ 	.byte	0x04, 0x37
        /*0002*/ 	.short	(.L_127 - .L_126)
.L_126:
        /*0004*/ 	.word	0x00000082


	//----- nvinfo : EIATTR_KPARAM_INFO
	.align		4
.L_127:
        /*0008*/ 	.byte	0x04, 0x17
        /*000a*/ 	.short	(.L_129 - .L_128)
.L_128:
        /*000c*/ 	.word	0x00000000
        /*0010*/ 	.short	0x0005
        /*0012*/ 	.short	0x0028
        /*0014*/ 	.byte	0x00, 0xf0, 0x11, 0x00


	//----- nvinfo : EIATTR_KPARAM_INFO
	.align		4
.L_129:
        /*0018*/ 	.byte	0x04, 0x17
        /*001a*/ 	.short	(.L_131 - .L_130)
.L_130:
        /*001c*/ 	.word	0x00000000
        /*0020*/ 	.short	0x0004
        /*0022*/ 	.short	0x0020
        /*0024*/ 	.byte	0x00, 0xf5, 0x21, 0x00


	//----- nvinfo : EIATTR_KPARAM_INFO
	.align		4
.L_131:
        /*0028*/ 	.byte	0x04, 0x17
        /*002a*/ 	.short	(.L_133 - .L_132)
.L_132:
        /*002c*/ 	.word	0x00000000
        /*0030*/ 	.short	0x0003
        /*0032*/ 	.short	0x0018
        /*0034*/ 	.byte	0x00, 0xf5, 0x21, 0x00


	//----- nvinfo : EIATTR_KPARAM_INFO
	.align		4
.L_133:
        /*0038*/ 	.byte	0x04, 0x17
        /*003a*/ 	.short	(.L_135 - .L_134)
.L_134:
        /*003c*/ 	.word	0x00000000
        /*0040*/ 	.short	0x0002
        /*0042*/ 	.short	0x0010
        /*0044*/ 	.byte	0x00, 0xf5, 0x21, 0x00


	//----- nvinfo : EIATTR_KPARAM_INFO
	.align		4
.L_135:
        /*0048*/ 	.byte	0x04, 0x17
        /*004a*/ 	.short	(.L_137 - .L_136)
.L_136:
        /*004c*/ 	.word	0x00000000
        /*0050*/ 	.short	0x0001
        /*0052*/ 	.short	0x0008
        /*0054*/ 	.byte	0x00, 0xf5, 0x21, 0x00


	//----- nvinfo : EIATTR_KPARAM_INFO
	.align		4
.L_137:
        /*0058*/ 	.byte	0x04, 0x17
        /*005a*/ 	.short	(.L_139 - .L_138)
.L_138:
        /*005c*/ 	.word	0x00000000
        /*0060*/ 	.short	0x0000
        /*0062*/ 	.short	0x0000
        /*0064*/ 	.byte	0x00, 0xf5, 0x21, 0x00


	//----- nvinfo : EIATTR_SPARSE_MMA_MASK
	.align		4
.L_139:
        /*0068*/ 	.byte	0x03, 0x50
        /*006a*/ 	.short	0x0000


	//----- nvinfo : EIATTR_MAXREG_COUNT
	.align		4
        /*006c*/ 	.byte	0x03, 0x1b
        /*006e*/ 	.short	0x00ff


	//----- nvinfo : EIATTR_MERCURY_ISA_VERSION
	.align		4
        /*0070*/ 	.byte	0x03, 0x5f
        /*0072*/ 	.short	0x0101


	//----- nvinfo : EIATTR_VRC_CTA_INIT_COUNT
	.align		4
        /*0074*/ 	.byte	0x02, 0x4a
	.zero		1
	.zero		1


	//----- nvinfo : EIATTR_EXIT_INSTR_OFFSETS
	.align		4
        /*0078*/ 	.byte	0x04, 0x1c
        /*007a*/ 	.short	(.L_141 - .L_140)


	//   ....[0]....
.L_140:
        /*007c*/ 	.word	0x00000080


	//   ....[1]....
        /*0080*/ 	.word	0x00000230


	//   ....[2]....
        /*0084*/ 	.word	0x00000880


	//----- nvinfo : EIATTR_CRS_STACK_SIZE
	.align		4
.L_141:
        /*0088*/ 	.byte	0x04, 0x1e
        /*008a*/ 	.short	(.L_143 - .L_142)
.L_142:
        /*008c*/ 	.word	0x00000000


	//----- nvinfo : EIATTR_CBANK_PARAM_SIZE
	.align		4
.L_143:
        /*0090*/ 	.byte	0x03, 0x19
        /*0092*/ 	.short	0x002c


	//----- nvinfo : EIATTR_PARAM_CBANK
	.align		4
        /*0094*/ 	.byte	0x04, 0x0a
        /*0096*/ 	.short	(.L_145 - .L_144)
	.align		4
.L_144:
        /*0098*/ 	.word	index@(.nv.constant0._Z13computeForcesPfS_S_S_S_i)
        /*009c*/ 	.short	0x0380
        /*009e*/ 	.short	0x002c


	//----- nvinfo : EIATTR_SW_WAR
	.align		4
.L_145:
        /*00a0*/ 	.byte	0x04, 0x36
        /*00a2*/ 	.short	(.L_147 - .L_146)
.L_146:
        /*00a4*/ 	.word	0x00000008
.L_147:


//--------------------- .nv.callgraph             --------------------------
	.section	.nv.callgraph,"",@"SHT_CUDA_CALLGRAPH"
	.align	4
	.sectionentsize	8
	.align		4
        /*0000*/ 	.word	0x00000000
	.align		4
        /*0004*/ 	.word	0xffffffff
	.align		4
        /*0008*/ 	.word	0x00000000
	.align		4
        /*000c*/ 	.word	0xfffffffe
	.align		4
        /*0010*/ 	.word	0x00000000
	.align		4
        /*0014*/ 	.word	0xfffffffd
	.align		4
        /*0018*/ 	.word	0x00000000
	.align		4
        /*001c*/ 	.word	0xfffffffc


//--------------------- .text._Z17collisionResponsePfS_S_S_S_S_S_S_i --------------------------
	.section	.text._Z17collisionResponsePfS_S_S_S_S_S_S_i,"ax",@progbits
	.align	128
        .global         _Z17collisionResponsePfS_S_S_S_S_S_S_i
        .type           _Z17collisionResponsePfS_S_S_S_S_S_S_i,@function
        .size           _Z17collisionResponsePfS_S_S_S_S_S_S_i,(.L_x_88 - _Z17collisionResponsePfS_S_S_S_S_S_S_i)
        .other          _Z17collisionResponsePfS_S_S_S_S_S_S_i,@"STO_CUDA_ENTRY STV_DEFAULT"
_Z17collisionResponsePfS_S_S_S_S_S_S_i:
.text._Z17collisionResponsePfS_S_S_S_S_S_S_i:
[----:B------:R-:W-:Y:S01]  /*0000*/  LDC R1, c[0x0][0x37c] ;  /* 0x0000df00ff017b82 */ /* 0x000fe20000000800 */
[----:B------:R-:W0:Y:S07]  /*0010*/  S2R R3, SR_TID.X ;  /* 0x0000000000037919 */ /* 0x000e2e0000002100 */
[----:B------:R-:W0:Y:S01]  /*0020*/  S2UR UR4, SR_CTAID.X ;  /* 0x00000000000479c3 */ /* 0x000e220000002500 */
[----:B------:R-:W1:Y:S07]  /*0030*/  LDCU UR5, c[0x0][0x3c0] ;  /* 0x00007800ff0577ac */ /* 0x000e6e0008000800 */
[----:B------:R-:W0:Y:S02]  /*0040*/  LDC R0, c[0x0][0x360] ;  /* 0x0000d800ff007b82 */ /* 0x000e240000000800 */
[----:B0-----:R-:W-:-:S05]  /*0050*/  IMAD R0, R0, UR4, R3 ;  /* 0x0000000400007c24 */ /* 0x001fca000f8e0203 */
[----:B-1----:R-:W-:-:S13]  /*0060*/  ISETP.GE.AND P0, PT, R0, UR5, PT ;  /* 0x0000000500007c0c */ /* 0x002fda000bf06270 */
[----:B------:R-:W-:Y:S05]  /*0070*/  @P0 EXIT ;  /* 0x000000000000094d */ /* 0x000fea0003800000 */
[----:B------:R-:W0:Y:S01]  /*0080*/  LDC.64 R2, c[0x0][0x3a0] ;  /* 0x0000e800ff027b82 */ /* 0x000e220000000a00 */
[----:B------:R-:W1:Y:S07]  /*0090*/  LDCU.64 UR4, c[0x0][0x358] ;  /* 0x00006b00ff0477ac */ /* 0x000e6e0008000a00 */
[----:B------:R-:W2:Y:S08]  /*00a0*/  LDC.64 R8, c[0x0][0x380] ;  /* 0x0000e000ff087b82 */ /* 0x000eb00000000a00 */
[----:B------:R-:W3:Y:S01]  /*00b0*/  LDC.64 R4, c[0x0][0x3a8] ;  /* 0x0000ea00ff047b82 */ /* 0x000ee20000000a00 */
[----:B0-----:R-:W-:-:S07]  /*00c0*/  IMAD.WIDE R2, R0, 0x4, R2 ;  /* 0x0000000400027825 */ /* 0x001fce00078e0202 */
[----:B------:R-:W0:Y:S01]  /*00d0*/  LDC.64 R10, c[0x0][0x388] ;  /* 0x0000e200ff0a7b82 */ /* 0x000e220000000a00 */
[----:B-1----:R-:W4:Y:S01]  /*00e0*/  LDG.E R6, desc[UR4][R2.64] ;  /* 0x0000000402067981 */ /* 0x002f22000c1e1900 */
[----:B--2---:R-:W-:-:S06]  /*00f0*/  IMAD.WIDE R8, R0, 0x4, R8 ;  /* 0x0000000400087825 */ /* 0x004fcc00078e0208 */
[----:B------:R-:W1:Y:S01]  /*0100*/  LDC.64 R12, c[0x0][0x390] ;  /* 0x0000e400ff0c7b82 */ /* 0x000e620000000a00 */
[----:B------:R-:W4:Y:S01]  /*0110*/  LDG.E R7, desc[UR4][R8.64] ;  /* 0x0000000408077981 */ /* 0x000f22000c1e1900 */
[----:B---3--:R-:W-:-:S04]  /*0120*/  IMAD.WIDE R4, R0, 0x4, R4 ;  /* 0x0000000400047825 */ /* 0x008fc800078e0204 */
[----:B0-----:R-:W-:-:S04]  /*0130*/  IMAD.WIDE R10, R0, 0x4, R10 ;  /* 0x00000004000a7825 */ /* 0x001fc800078e020a */
[----:B----4-:R-:W-:Y:S02]  /*0140*/  FADD R15, R6, R7 ;  /* 0x00000007060f7221 */ /* 0x010fe40000000000 */
[----:B------:R-:W0:Y:S03]  /*0150*/  LDC.64 R6, c[0x0][0x3b0] ;  /* 0x0000ec00ff067b82 */ /* 0x000e260000000a00 */
[----:B------:R2:W-:Y:S04]  /*0160*/  STG.E desc[UR4][R8.64], R15 ;  /* 0x0000000f08007986 */ /* 0x0005e8000c101904 */
[----:B------:R-:W3:Y:S04]  /*0170*/  LDG.E R14, desc[UR4][R4.64] ;  /* 0x00000004040e7981 */ /* 0x000ee8000c1e1900 */
[----:B------:R-:W3:Y:S01]  /*0180*/  LDG.E R17, desc[UR4][R10.64] ;  /* 0x000000040a117981 */ /* 0x000ee2000c1e1900 */
[C---:B-1----:R-:W-:Y:S01]  /*0190*/  IMAD.WIDE R12, R0.reuse, 0x4, R12 ;  /* 0x00000004000c7825 */ /* 0x042fe200078e020c */
[----:B--2---:R-:W1:Y:S03]  /*01a0*/  LDC.64 R8, c[0x0][0x3b8] ;  /* 0x0000ee00ff087b82 */ /* 0x004e660000000a00 */
[----:B0-----:R-:W-:-:S04]  /*01b0*/  IMAD.WIDE R6, R0, 0x4, R6 ;  /* 0x0000000400067825 */ /* 0x001fc800078e0206 */
[----:B---3--:R-:W-:Y:S02]  /*01c0*/  FADD R17, R14, R17 ;  /* 0x000000110e117221 */ /* 0x008fe40000000000 */
[----:B------:R-:W0:Y:S03]  /*01d0*/  LDC.64 R14, c[0x0][0x398] ;  /* 0x0000e600ff0e7b82 */ /* 0x000e260000000a00 */
[----:B------:R-:W-:Y:S04]  /*01e0*/  STG.E desc[UR4][R10.64], R17 ;  /* 0x000000110a007986 */ /* 0x000fe8000c101904 */
[----:B------:R-:W2:Y:S04]  /*01f0*/  LDG.E R16, desc[UR4][R6.64] ;  /* 0x0000000406107981 */ /* 0x000ea8000c1e1900 */
[----:B------:R-:W2:Y:S01]  /*0200*/  LDG.E R19, desc[UR4][R12.64] ;  /* 0x000000040c137981 */ /* 0x000ea2000c1e1900 */
[----:B-1----:R-:W-:-:S04]  /*0210*/  IMAD.WIDE R8, R0, 0x4, R8 ;  /* 0x0000000400087825 */ /* 0x002fc800078e0208 */
[----:B0-----:R-:W-:-:S04]  /*0220*/  IMAD.WIDE R14, R0, 0x4, R14 ;  /* 0x00000004000e7825 */ /* 0x001fc800078e020e */
[----:B--2---:R-:W-:-:S05]  /*0230*/  FADD R19, R16, R19 ;  /* 0x0000001310137221 */ /* 0x004fca0000000000 */
[----:B------:R-:W-:Y:S04]  /*0240*/  STG.E desc[UR4][R12.64], R19 ;  /* 0x000000130c007986 */ /* 0x000fe8000c101904 */
[----:B------:R-:W2:Y:S04]  /*0250*/  LDG.E R0, desc[UR4][R8.64] ;  /* 0x0000000408007981 */ /* 0x000ea8000c1e1900 */
[----:B------:R-:W2:Y:S02]  /*0260*/  LDG.E R21, desc[UR4][R14.64] ;  /* 0x000000040e157981 */ /* 0x000ea4000c1e1900 */
[----:B--2---:R-:W-:-:S05]  /*0270*/  FADD R21, R0, R21 ;  /* 0x0000001500157221 */ /* 0x004fca0000000000 */
[----:B------:R-:W-:Y:S04]  /*0280*/  STG.E desc[UR4][R14.64], R21 ;  /* 0x000000150e007986 */ /* 0x000fe8000c101904 */
[----:B------:R-:W-:Y:S04]  /*0290*/  STG.E desc[UR4][R8.64], RZ ;  /* 0x000000ff08007986 */ /* 0x000fe8000c101904 */
[----:B------:R-:W-:Y:S04]  /*02a0*/  STG.E desc[UR4][R6.64], RZ ;  /* 0x000000ff06007986 */ /* 0x000fe8000c101904 */
[----:B------:R-:W-:Y:S04]  /*02b0*/  STG.E desc[UR4][R4.64], RZ ;  /* 0x000000ff04007986 */ /* 0x000fe8000c101904 */
[----:B------:R-:W-:Y:S01]  /*02c0*/  STG.E desc[UR4][R2.64], RZ ;  /* 0x000000ff02007986 */ /* 0x000fe2000c101904 */
[----:B------:R-:W-:Y:S05]  /*02d0*/  EXIT ;  /* 0x000000000000794d */ /* 0x000fea0003800000 */
.L_x_0:
[----:B------:R-:W-:-:S00]  /*02e0*/  BRA `(.L_x_0) ;  /* 0xfffffffc00fc7947 */ /* 0x000fc0000383ffff */
[----:B------:R-:W-:-:S00]  /*02f0*/  NOP ;  /* 0x0000000000007918 */ /* 0x000fc00000000000 */
        /* <DEDUP_REMOVED lines=8> */
.L_x_88:


//--------------------- .text._Z17computeCollisionsPfS_S_S_S_S_S_S_S_S_i --------------------------
	.section	.text._Z17computeCollisionsPfS_S_S_S_S_S_S_S_S_i,"ax",@progbits
	.align	128
        .global         _Z17computeCollisionsPfS_S_S_S_S_S_S_S_S_i
        .type           _Z17computeCollisionsPfS_S_S_S_S_S_S_S_S_i,@function
        .size           _Z17computeCollisionsPfS_S_S_S_S_S_S_S_S_i,(.L_x_84 - _Z17computeCollisionsPfS_S_S_S_S_S_S_S_S_i)
        .other          _Z17computeCollisionsPfS_S_S_S_S_S_S_S_S_i,@"STO_CUDA_ENTRY STV_DEFAULT"
_Z17computeCollisionsPfS_S_S_S_S_S_S_S_S_i:
.text._Z17computeCollisionsPfS_S_S_S_S_S_S_S_S_i:
[----:B------:R-:W-:Y:S01]  /*0000*/  LDC R1, c[0x0][0x37c] ;  /* 0x0000df00ff017b82 */ /* 0x000fe20000000800 */
[----:B------:R-:W0:Y:S07]  /*0010*/  S2R R3, SR_TID.X ;  /* 0x0000000000037919 */ /* 0x000e2e0000002100 */
[----:B------:R-:W0:Y:S08]  /*0020*/  S2UR UR4, SR_CTAID.X ;  /* 0x00000000000479c3 */ /* 0x000e300000002500 */
[----:B------:R-:W0:Y:S08]  /*0030*/  LDC R10, c[0x0][0x360] ;  /* 0x0000d800ff0a7b82 */ /* 0x000e300000000800 */
[----:B------:R-:W1:Y:S01]  /*0040*/  LDC R5, c[0x0][0x3d0] ;  /* 0x0000f400ff057b82 */ /* 0x000e620000000800 */
[----:B0-----:R-:W-:-:S02]  /*0050*/  IMAD R10, R10, UR4, R3 ;  /* 0x000000040a0a7c24 */ /* 0x001fc4000f8e0203 */
[----:B-1----:R-:W-:-:S05]  /*0060*/  IMAD R3, R5, R5, RZ ;  /* 0x0000000505037224 */ /* 0x002fca00078e02ff */
[----:B------:R-:W-:-:S13]  /*0070*/  ISETP.GE.AND P0, PT, R10, R3, PT ;  /* 0x000000030a00720c */ /* 0x000fda0003f06270 */
[----:B------:R-:W-:Y:S05]  /*0080*/  @P0 EXIT ;  /* 0x000000000000094d */ /* 0x000fea0003800000 */
[----:B------:R-:W-:-:S04]  /*0090*/  IABS R7, R5 ;  /* 0x0000000500077213 */ /* 0x000fc80000000000 */
[----:B------:R-:W0:Y:S08]  /*00a0*/  I2F.RP R0, R7 ;  /* 0x0000000700007306 */ /* 0x000e300000209400 */
[----:B0-----:R-:W0:Y:S02]  /*00b0*/  MUFU.RCP R0, R0 ;  /* 0x0000000000007308 */ /* 0x001e240000001000 */
[----:B0-----:R-:W-:-:S06]  /*00c0*/  VIADD R2, R0, 0xffffffe ;  /* 0x0ffffffe00027836 */ /* 0x001fcc0000000000 */
[----:B------:R0:W1:Y:S02]  /*00d0*/  F2I.FTZ.U32.TRUNC.NTZ R3, R2 ;  /* 0x0000000200037305 */ /* 0x000064000021f000 */
[----:B0-----:R-:W-:Y:S02]  /*00e0*/  HFMA2 R2, -RZ, RZ, 0, 0 ;  /* 0x00000000ff027431 */ /* 0x001fe400000001ff */
[----:B-1----:R-:W-:-:S04]  /*00f0*/  IMAD.MOV R4, RZ, RZ, -R3 ;  /* 0x000000ffff047224 */ /* 0x002fc800078e0a03 */
[----:B------:R-:W-:Y:S01]  /*0100*/  IMAD R9, R4, R7, RZ ;  /* 0x0000000704097224 */ /* 0x000fe200078e02ff */
[----:B------:R-:W-:-:S03]  /*0110*/  IABS R4, R10 ;  /* 0x0000000a00047213 */ /* 0x000fc60000000000 */
[----:B------:R-:W-:-:S06]  /*0120*/  IMAD.HI.U32 R3, R3, R9, R2 ;  /* 0x0000000903037227 */ /* 0x000fcc00078e0002 */
[----:B------:R-:W-:-:S04]  /*0130*/  IMAD.HI.U32 R9, R3, R4, RZ ;  /* 0x0000000403097227 */ /* 0x000fc800078e00ff */
[----:B------:R-:W-:-:S04]  /*0140*/  IMAD.MOV R0, RZ, RZ, -R9 ;  /* 0x000000ffff007224 */ /* 0x000fc800078e0a09 */
[----:B------:R-:W-:-:S05]  /*0150*/  IMAD R0, R7, R0, R4 ;  /* 0x0000000007007224 */ /* 0x000fca00078e0204 */
[----:B------:R-:W-:-:S13]  /*0160*/  ISETP.GT.U32.AND P2, PT, R7, R0, PT ;  /* 0x000000000700720c */ /* 0x000fda0003f44070 */
[----:B------:R-:W-:Y:S01]  /*0170*/  @!P2 IMAD.IADD R0, R0, 0x1, -R7 ;  /* 0x000000010000a824 */ /* 0x000fe200078e0a07 */
[----:B------:R-:W-:Y:S02]  /*0180*/  @!P2 IADD3 R9, PT, PT, R9, 0x1, RZ ;  /* 0x000000010909a810 */ /* 0x000fe40007ffe0ff */
[----:B------:R-:W-:Y:S02]  /*0190*/  ISETP.NE.AND P2, PT, R5, RZ, PT ;  /* 0x000000ff0500720c */ /* 0x000fe40003f45270 */
[----:B------:R-:W-:Y:S02]  /*01a0*/  ISETP.GE.U32.AND P0, PT, R0, R7, PT ;  /* 0x000000070000720c */ /* 0x000fe40003f06070 */
[----:B------:R-:W-:-:S04]  /*01b0*/  LOP3.LUT R0, R10, R5, RZ, 0x3c, !PT ;  /* 0x000000050a007212 */ /* 0x000fc800078e3cff */
[----:B------:R-:W-:-:S07]  /*01c0*/  ISETP.GE.AND P1, PT, R0, RZ, PT ;  /* 0x000000ff0000720c */ /* 0x000fce0003f26270 */
[----:B------:R-:W-:-:S06]  /*01d0*/  @P0 VIADD R9, R9, 0x1 ;  /* 0x0000000109090836 */ /* 0x000fcc0000000000 */
[----:B------:R-:W-:Y:S01]  /*01e0*/  @!P1 IMAD.MOV R9, RZ, RZ, -R9 ;  /* 0x000000ffff099224 */ /* 0x000fe200078e0a09 */
[----:B------:R-:W-:-:S04]  /*01f0*/  @!P2 LOP3.LUT R9, RZ, R5, RZ, 0x33, !PT ;  /* 0x00000005ff09a212 */ /* 0x000fc800078e33ff */
[----:B------:R-:W-:-:S05]  /*0200*/  IADD3 R0, PT, PT, -R9, RZ, RZ ;  /* 0x000000ff09007210 */ /* 0x000fca0007ffe1ff */
[----:B------:R-:W-:-:S05]  /*0210*/  IMAD R10, R5, R0, R10 ;  /* 0x00000000050a7224 */ /* 0x000fca00078e020a */
[----:B------:R-:W-:-:S13]  /*0220*/  ISETP.NE.AND P0, PT, R9, R10, PT ;  /* 0x0000000a0900720c */ /* 0x000fda0003f05270 */
[----:B------:R-:W-:Y:S05]  /*0230*/  @!P0 EXIT ;  /* 0x000000000000894d */ /* 0x000fea0003800000 */
[----:B------:R-:W0:Y:S01]  /*0240*/  LDC.64 R14, c[0x0][0x388] ;  /* 0x0000e200ff0e7b82 */ /* 0x000e220000000a00 */
[----:B------:R-:W1:Y:S07]  /*0250*/  LDCU.64 UR4, c[0x0][0x358] ;  /* 0x00006b00ff0477ac */ /* 0x000e6e0008000a00 */
[----:B------:R-:W2:Y:S01]  /*0260*/  LDC.64 R6, c[0x0][0x380] ;  /* 0x0000e000ff067b82 */ /* 0x000ea20000000a00 */
[----:B0-----:R-:W-:-:S04]  /*0270*/  IMAD.WIDE R12, R9, 0x4, R14 ;  /* 0x00000004090c7825 */ /* 0x001fc800078e020e */
[C---:B------:R-:W-:Y:S01]  /*0280*/  IMAD.WIDE R14, R10.reuse, 0x4, R14 ;  /* 0x000000040a0e7825 */ /* 0x040fe200078e020e */
[----:B-1----:R-:W3:Y:S03]  /*0290*/  LDG.E R0, desc[UR4][R12.64] ;  /* 0x000000040c007981 */ /* 0x002ee6000c1e1900 */
[--C-:B--2---:R-:W-:Y:S02]  /*02a0*/  IMAD.WIDE R4, R9, 0x4, R6.reuse ;  /* 0x0000000409047825 */ /* 0x104fe400078e0206 */
[----:B------:R-:W3:Y:S02]  /*02b0*/  LDG.E R15, desc[UR4][R14.64] ;  /* 0x000000040e0f7981 */ /* 0x000ee4000c1e1900 */
[----:B------:R-:W-:Y:S02]  /*02c0*/  IMAD.WIDE R6, R10, 0x4, R6 ;  /* 0x000000040a067825 */ /* 0x000fe400078e0206 */
[----:B------:R-:W2:Y:S04]  /*02d0*/  LDG.E R2, desc[UR4][R4.64] ;  /* 0x0000000404027981 */ /* 0x000ea8000c1e1900 */
[----:B------:R-:W2:Y:S01]  /*02e0*/  LDG.E R7, desc[UR4][R6.64] ;  /* 0x0000000406077981 */ /* 0x000ea2000c1e1900 */
[----:B------:R-:W-:Y:S01]  /*02f0*/  BSSY.RECONVERGENT B0, `(.L_x_1) ;  /* 0x0000011000007945 */ /* 0x000fe20003800200 */
[----:B---3--:R-:W-:-:S04]  /*0300*/  FADD R0, R0, -R15 ;  /* 0x8000000f00007221 */ /* 0x008fc80000000000 */
[----:B------:R-:W-:Y:S01]  /*0310*/  FMUL R3, R0, R0 ;  /* 0x0000000000037220 */ /* 0x000fe20000400000 */
[----:B--2---:R-:W-:-:S04]  /*0320*/  FADD R2, R2, -R7 ;  /* 0x8000000702027221 */ /* 0x004fc80000000000 */
[----:B------:R-:W-:-:S04]  /*0330*/  FFMA R17, R2, R2, R3 ;  /* 0x0000000202117223 */ /* 0x000fc80000000003 */
[----:B------:R-:W-:Y:S01]  /*0340*/  VIADD R3, R17, 0xf3000000 ;  /* 0xf300000011037836 */ /* 0x000fe20000000000 */
[----:B------:R0:W1:Y:S04]  /*0350*/  MUFU.RSQ R8, R17 ;  /* 0x0000001100087308 */ /* 0x0000680000001400 */
[----:B------:R-:W-:-:S13]  /*0360*/  ISETP.GT.U32.AND P0, PT, R3, 0x727fffff, PT ;  /* 0x727fffff0300780c */ /* 0x000fda0003f04070 */
[----:B01----:R-:W-:Y:S05]  /*0370*/  @!P0 BRA `(.L_x_2) ;  /* 0x0000000000108947 */ /* 0x003fea0003800000 */
[----:B------:R-:W-:-:S07]  /*0380*/  MOV R11, 0x3a0 ;  /* 0x000003a0000b7802 */ /* 0x000fce0000000f00 */
[----:B------:R-:W-:Y:S05]  /*0390*/  CALL.REL.NOINC `($__internal_2_$__cuda_sm20_sqrt_rn_f32_slowpath) ;  /* 0x0000001000d87944 */ /* 0x000fea0003c00000 */
[----:B------:R-:W-:Y:S01]  /*03a0*/  IMAD.MOV.U32 R4, RZ, RZ, R3 ;  /* 0x000000ffff047224 */ /* 0x000fe200078e0003 */
[----:B------:R-:W-:Y:S06]  /*03b0*/  BRA `(.L_x_3) ;  /* 0x0000000000107947 */ /* 0x000fec0003800000 */
.L_x_2:
[----:B------:R-:W-:Y:S01]  /*03c0*/  FMUL.FTZ R4, R17, R8 ;  /* 0x0000000811047220 */ /* 0x000fe20000410000 */
[----:B------:R-:W-:-:S03]  /*03d0*/  FMUL.FTZ R5, R8, 0.5 ;  /* 0x3f00000008057820 */ /* 0x000fc60000410000 */
[----:B------:R-:W-:-:S04]  /*03e0*/  FFMA R3, -R4, R4, R17 ;  /* 0x0000000404037223 */ /* 0x000fc80000000111 */
[----:B------:R-:W-:-:S07]  /*03f0*/  FFMA R4, R3, R5, R4 ;  /* 0x0000000503047223 */ /* 0x000fce0000000004 */
.L_x_3:
[----:B------:R-:W-:Y:S05]  /*0400*/  BSYNC.RECONVERGENT B0 ;  /* 0x0000000000007941 */ /* 0x000fea0003800200 */
.L_x_1:
[----:B------:R-:W0:Y:S02]  /*0410*/  LDC.64 R14, c[0x0][0x3c8] ;  /* 0x0000f200ff0e7b82 */ /* 0x000e240000000a00 */
[----:B0-----:R-:W-:-:S04]  /*0420*/  IMAD.WIDE R12, R9, 0x4, R14 ;  /* 0x00000004090c7825 */ /* 0x001fc800078e020e */
[----:B------:R-:W-:Y:S01]  /*0430*/  IMAD.WIDE R14, R10, 0x4, R14 ;  /* 0x000000040a0e7825 */ /* 0x000fe200078e020e */
[----:B------:R-:W2:Y:S05]  /*0440*/  LDG.E R7, desc[UR4][R12.64] ;  /* 0x000000040c077981 */ /* 0x000eaa000c1e1900 */
[----:B------:R-:W2:Y:S02]  /*0450*/  LDG.E R14, desc[UR4][R14.64] ;  /* 0x000000040e0e7981 */ /* 0x000ea4000c1e1900 */
[----:B--2---:R-:W-:-:S05]  /*0460*/  FADD R7, R7, R14 ;  /* 0x0000000e07077221 */ /* 0x004fca0000000000 */
[----:B------:R-:W-:-:S13]  /*0470*/  FSETP.GTU.AND P0, PT, R4, R7, PT ;  /* 0x000000070400720b */ /* 0x000fda0003f0c000 */
[----:B------:R-:W-:Y:S05]  /*0480*/  @P0 EXIT ;  /* 0x000000000000094d */ /* 0x000fea0003800000 */
[----:B------:R-:W0:Y:S01]  /*0490*/  MUFU.RCP R3, R4 ;  /* 0x0000000400037308 */ /* 0x000e220000001000 */
[----:B------:R-:W-:Y:S07]  /*04a0*/  BSSY.RECONVERGENT B0, `(.L_x_4) ;  /* 0x000000c000007945 */ /* 0x000fee0003800200 */
[----:B------:R-:W1:Y:S01]  /*04b0*/  FCHK P0, R2, R4 ;  /* 0x0000000402007302 */ /* 0x000e620000000000 */
[----:B0-----:R-:W-:-:S04]  /*04c0*/  FFMA R6, R3, -R4, 1 ;  /* 0x3f80000003067423 */ /* 0x001fc80000000804 */
[----:B------:R-:W-:-:S04]  /*04d0*/  FFMA R3, R3, R6, R3 ;  /* 0x0000000603037223 */ /* 0x000fc80000000003 */
[----:B------:R-:W-:-:S04]  /*04e0*/  FFMA R5, R2, R3, RZ ;  /* 0x0000000302057223 */ /* 0x000fc800000000ff */
[----:B------:R-:W-:-:S04]  /*04f0*/  FFMA R8, R5, -R4, R2 ;  /* 0x8000000405087223 */ /* 0x000fc80000000002 */
[----:B------:R-:W-:Y:S01]  /*0500*/  FFMA R8, R3, R8, R5 ;  /* 0x0000000803087223 */ /* 0x000fe20000000005 */
[----:B-1----:R-:W-:Y:S06]  /*0510*/  @!P0 BRA `(.L_x_5) ;  /* 0x0000000000108947 */ /* 0x002fec0003800000 */
[----:B------:R-:W-:Y:S02]  /*0520*/  MOV R3, R2 ;  /* 0x0000000200037202 */ /* 0x000fe40000000f00 */
[----:B------:R-:W-:-:S07]  /*0530*/  MOV R12, 0x550 ;  /* 0x00000550000c7802 */ /* 0x000fce0000000f00 */
[----:B------:R-:W-:Y:S05]  /*0540*/  CALL.REL.NOINC `($__internal_3_$__cuda_sm3x_div_rn_noftz_f32_slowpath) ;  /* 0x0000001000cc7944 */ /* 0x000fea0003c00000 */
[----:B------:R-:W-:-:S07]  /*0550*/  IMAD.MOV.U32 R8, RZ, RZ, R3 ;  /* 0x000000ffff087224 */ /* 0x000fce00078e0003 */
.L_x_5:
[----:B------:R-:W-:Y:S05]  /*0560*/  BSYNC.RECONVERGENT B0 ;  /* 0x0000000000007941 */ /* 0x000fea0003800200 */
.L_x_4:
        /* <DEDUP_REMOVED lines=9> */
[----:B------:R-:W-:Y:S01]  /*0600*/  IMAD.MOV.U32 R3, RZ, RZ, R0 ;  /* 0x000000ffff037224 */ /* 0x000fe200078e0000 */
[----:B------:R-:W-:-:S07]  /*0610*/  MOV R12, 0x630 ;  /* 0x00000630000c7802 */ /* 0x000fce0000000f00 */
[----:B------:R-:W-:Y:S05]  /*0620*/  CALL.REL.NOINC `($__internal_3_$__cuda_sm3x_div_rn_noftz_f32_slowpath) ;  /* 0x0000001000947944 */ /* 0x000fea0003c00000 */
[----:B------:R-:W-:-:S07]  /*0630*/  MOV R5, R3 ;  /* 0x0000000300057202 */ /* 0x000fce0000000f00 */
.L_x_7:
[----:B------:R-:W-:Y:S05]  /*0640*/  BSYNC.RECONVERGENT B0 ;  /* 0x0000000000007941 */ /* 0x000fea0003800200 */
.L_x_6:
[----:B------:R-:W0:Y:S01]  /*0650*/  F2F.F64.F32 R12, R8 ;  /* 0x00000008000c7310 */ /* 0x000e220000201800 */
[----:B------:R-:W-:Y:S01]  /*0660*/  UMOV UR6, 0xdb8bac71 ;  /* 0xdb8bac7100067882 */ /* 0x000fe20000000000 */
[----:B------:R-:W-:Y:S01]  /*0670*/  UMOV UR7, 0x3ff00068 ;  /* 0x3ff0006800077882 */ /* 0x000fe20000000000 */
[----:B------:R-:W1:Y:S05]  /*0680*/  LDC.64 R22, c[0x0][0x3a0] ;  /* 0x0000e800ff167b82 */ /* 0x000e6a0000000a00 */
[----:B------:R-:W2:Y:S01]  /*0690*/  F2F.F64.F32 R16, R5 ;  /* 0x0000000500107310 */ /* 0x000ea20000201800 */
[----:B0-----:R-:W-:-:S07]  /*06a0*/  DMUL R14, R12, UR6 ;  /* 0x000000060c0e7c28 */ /* 0x001fce0008000000 */
[----:B------:R-:W-:Y:S01]  /*06b0*/  F2F.F64.F32 R6, R7 ;  /* 0x0000000700067310 */ /* 0x000fe20000201800 */
[----:B--2---:R-:W-:-:S07]  /*06c0*/  DMUL R20, R16, UR6 ;  /* 0x0000000610147c28 */ /* 0x004fce0008000000 */
[----:B------:R-:W0:Y:S01]  /*06d0*/  F2F.F64.F32 R2, R2 ;  /* 0x0000000200027310 */ /* 0x000e220000201800 */
[----:B------:R-:W2:Y:S07]  /*06e0*/  LDC.64 R16, c[0x0][0x3c0] ;  /* 0x0000f000ff107b82 */ /* 0x000eae0000000a00 */
[----:B------:R-:W3:Y:S01]  /*06f0*/  F2F.F64.F32 R12, R0 ;  /* 0x00000000000c7310 */ /* 0x000ee20000201800 */
[----:B0-----:R-:W-:Y:S01]  /*0700*/  DFMA R18, R14, R6, -R2 ;  /* 0x000000060e12722b */ /* 0x001fe20000000802 */
[----:B------:R-:W0:Y:S01]  /*0710*/  LDC.64 R14, c[0x0][0x3a8] ;  /* 0x0000ea00ff0e7b82 */ /* 0x000e220000000a00 */
[----:B-1----:R-:W-:Y:S01]  /*0720*/  IMAD.WIDE R2, R9, 0x4, R22 ;  /* 0x0000000409027825 */ /* 0x002fe200078e0216 */
[----:B---3--:R-:W-:-:S07]  /*0730*/  DFMA R12, R6, R20, -R12 ;  /* 0x00000014060c722b */ /* 0x008fce000000080c */
[----:B------:R-:W1:Y:S01]  /*0740*/  F2F.F32.F64 R18, R18 ;  /* 0x0000001200127310 */ /* 0x000e620000301000 */
[----:B--2---:R-:W-:-:S07]  /*0750*/  IMAD.WIDE R6, R9, 0x4, R16 ;  /* 0x0000000409067825 */ /* 0x004fce00078e0210 */
[----:B------:R-:W2:Y:S01]  /*0760*/  F2F.F32.F64 R12, R12 ;  /* 0x0000000c000c7310 */ /* 0x000ea20000301000 */
[----:B-1----:R-:W-:Y:S01]  /*0770*/  FMUL R11, R18, 0.5 ;  /* 0x3f000000120b7820 */ /* 0x002fe20000400000 */
[----:B0-----:R-:W-:-:S04]  /*0780*/  IMAD.WIDE R14, R9, 0x4, R14 ;  /* 0x00000004090e7825 */ /* 0x001fc800078e020e */
[----:B------:R0:W-:Y:S01]  /*0790*/  REDG.E.ADD.F32.FTZ.RN.STRONG.GPU desc[UR4][R2.64], R11 ;  /* 0x0000000b020079a6 */ /* 0x0001e2000c12f304 */
[----:B--2---:R-:W-:-:S05]  /*07a0*/  FMUL R21, R12, 0.5 ;  /* 0x3f0000000c157820 */ /* 0x004fca0000400000 */
[----:B------:R0:W-:Y:S04]  /*07b0*/  REDG.E.ADD.F32.FTZ.RN.STRONG.GPU desc[UR4][R14.64], R21 ;  /* 0x000000150e0079a6 */ /* 0x0001e8000c12f304 */
[----:B------:R-:W2:Y:S01]  /*07c0*/  LDG.E R4, desc[UR4][R6.64] ;  /* 0x0000000406047981 */ /* 0x000ea2000c1e1900 */
[----:B------:R-:W-:Y:S01]  /*07d0*/  BSSY.RECONVERGENT B0, `(.L_x_8) ;  /* 0x000000e000007945 */ /* 0x000fe20003800200 */
[----:B--2---:R-:W-:-:S05]  /*07e0*/  VIADD R0, R4, 0x1800000 ;  /* 0x0180000004007836 */ /* 0x004fca0000000000 */
[----:B------:R-:W-:-:S04]  /*07f0*/  LOP3.LUT R0, R0, 0x7f800000, RZ, 0xc0, !PT ;  /* 0x7f80000000007812 */ /* 0x000fc800078ec0ff */
[----:B------:R-:W-:-:S13]  /*0800*/  ISETP.GT.U32.AND P0, PT, R0, 0x1ffffff, PT ;  /* 0x01ffffff0000780c */ /* 0x000fda0003f04070 */
[----:B0-----:R-:W-:Y:S05]  /*0810*/  @P0 BRA `(.L_x_9) ;  /* 0x0000000000140947 */ /* 0x001fea0003800000 */
[----:B------:R-:W-:Y:S01]  /*0820*/  IMAD.MOV.U32 R0, RZ, RZ, R4 ;  /* 0x000000ffff007224 */ /* 0x000fe200078e0004 */
[----:B------:R-:W-:-:S07]  /*0830*/  MOV R12, 0x850 ;  /* 0x00000850000c7802 */ /* 0x000fce0000000f00 */
[----:B------:R-:W-:Y:S05]  /*0840*/  CALL.REL.NOINC `($__internal_1_$__cuda_sm20_rcp_rn_f32_slowpath) ;  /* 0x0000000800dc7944 */ /* 0x000fea0003c00000 */
[----:B------:R-:W-:Y:S01]  /*0850*/  MOV R3, R11 ;  /* 0x0000000b00037202 */ /* 0x000fe20000000f00 */
[----:B------:R-:W-:Y:S06]  /*0860*/  BRA `(.L_x_10) ;  /* 0x0000000000107947 */ /* 0x000fec0003800000 */
.L_x_9:
[----:B------:R-:W0:Y:S02]  /*0870*/  MUFU.RCP R3, R4 ;  /* 0x0000000400037308 */ /* 0x000e240000001000 */
[----:B0-----:R-:W-:-:S04]  /*0880*/  FFMA R0, R4, R3, -1 ;  /* 0xbf80000004007423 */ /* 0x001fc80000000003 */
[----:B------:R-:W-:-:S04]  /*0890*/  FADD.FTZ R0, -R0, -RZ ;  /* 0x800000ff00007221 */ /* 0x000fc80000010100 */
[----:B------:R-:W-:-:S07]  /*08a0*/  FFMA R3, R3, R0, R3 ;  /* 0x0000000003037223 */ /* 0x000fce0000000003 */
.L_x_10:
[----:B------:R-:W-:Y:S05]  /*08b0*/  BSYNC.RECONVERGENT B0 ;  /* 0x0000000000007941 */ /* 0x000fea0003800200 */
.L_x_8:
[----:B------:R-:W0:Y:S02]  /*08c0*/  LDC.64 R12, c[0x0][0x3c0] ;  /* 0x0000f000ff0c7b82 */ /* 0x000e240000000a00 */
[----:B0-----:R-:W-:-:S06]  /*08d0*/  IMAD.WIDE R12, R10, 0x4, R12 ;  /* 0x000000040a0c7825 */ /* 0x001fcc00078e020c */
[----:B------:R-:W2:Y:S01]  /*08e0*/  LDG.E R13, desc[UR4][R12.64] ;  /* 0x000000040c0d7981 */ /* 0x000ea2000c1e1900 */
[----:B------:R-:W-:Y:S01]  /*08f0*/  BSSY.RECONVERGENT B0, `(.L_x_11) ;  /* 0x000000e000007945 */ /* 0x000fe20003800200 */
[----:B--2---:R-:W-:-:S05]  /*0900*/  VIADD R0, R13, 0x1800000 ;  /* 0x018000000d007836 */ /* 0x004fca0000000000 */
[----:B------:R-:W-:-:S04]  /*0910*/  LOP3.LUT R0, R0, 0x7f800000, RZ, 0xc0, !PT ;  /* 0x7f80000000007812 */ /* 0x000fc800078ec0ff */
[----:B------:R-:W-:-:S13]  /*0920*/  ISETP.GT.U32.AND P0, PT, R0, 0x1ffffff, PT ;  /* 0x01ffffff0000780c */ /* 0x000fda0003f04070 */
[----:B------:R-:W-:Y:S05]  /*0930*/  @P0 BRA `(.L_x_12) ;  /* 0x0000000000140947 */ /* 0x000fea0003800000 */
[----:B------:R-:W-:Y:S01]  /*0940*/  IMAD.MOV.U32 R0, RZ, RZ, R13 ;  /* 0x000000ffff007224 */ /* 0x000fe200078e000d */
[----:B------:R-:W-:-:S07]  /*0950*/  MOV R12, 0x970 ;  /* 0x00000970000c7802 */ /* 0x000fce0000000f00 */
[----:B------:R-:W-:Y:S05]  /*0960*/  CALL.REL.NOINC `($__internal_1_$__cuda_sm20_rcp_rn_f32_slowpath) ;  /* 0x0000000800947944 */ /* 0x000fea0003c00000 */
[----:B------:R-:W-:Y:S01]  /*0970*/  MOV R0, R11 ;  /* 0x0000000b00007202 */ /* 0x000fe20000000f00 */
[----:B------:R-:W-:Y:S06]  /*0980*/  BRA `(.L_x_13) ;  /* 0x0000000000107947 */ /* 0x000fec0003800000 */
.L_x_12:
[----:B------:R-:W0:Y:S02]  /*0990*/  MUFU.RCP R0, R13 ;  /* 0x0000000d00007308 */ /* 0x000e240000001000 */
[----:B0-----:R-:W-:-:S04]  /*09a0*/  FFMA R2, R13, R0, -1 ;  /* 0xbf8000000d027423 */ /* 0x001fc80000000000 */
[----:B------:R-:W-:-:S04]  /*09b0*/  FADD.FTZ R11, -R2, -RZ ;  /* 0x800000ff020b7221 */ /* 0x000fc80000010100 */
[----:B------:R-:W-:-:S07]  /*09c0*/  FFMA R0, R0, R11, R0 ;  /* 0x0000000b00007223 */ /* 0x000fce0000000000 */
.L_x_13:
[----:B------:R-:W-:Y:S05]  /*09d0*/  BSYNC.RECONVERGENT B0 ;  /* 0x0000000000007941 */ /* 0x000fea0003800200 */
.L_x_11:
[----:B------:R-:W-:Y:S01]  /*09e0*/  FADD R0, R0, R3 ;  /* 0x0000000300007221 */ /* 0x000fe20000000000 */
[----:B------:R-:W-:Y:S01]  /*09f0*/  IMAD.MOV.U32 R2, RZ, RZ, 0x1 ;  /* 0x00000001ff027424 */ /* 0x000fe200078e00ff */
[----:B------:R-:W-:Y:S01]  /*0a00*/  UMOV UR6, 0x33333333 ;  /* 0x3333333300067882 */ /* 0x000fe20000000000 */
[----:B------:R-:W-:Y:S01]  /*0a10*/  UMOV UR7, 0x3ff33333 ;  /* 0x3ff3333300077882 */ /* 0x000fe20000000000 */
[----:B------:R-:W0:Y:S01]  /*0a20*/  F2F.F64.F32 R12, R0 ;  /* 0x00000000000c7310 */ /* 0x000e220000201800 */
[----:B------:R-:W-:Y:S07]  /*0a30*/  BSSY.RECONVERGENT B0, `(.L_x_14) ;  /* 0x0000011000007945 */ /* 0x000fee0003800200 */
[----:B0-----:R-:W0:Y:S02]  /*0a40*/  MUFU.RCP64H R3, R13 ;  /* 0x0000000d00037308 */ /* 0x001e240000001800 */
[----:B0-----:R-:W-:-:S08]  /*0a50*/  DFMA R14, -R12, R2, 1 ;  /* 0x3ff000000c0e742b */ /* 0x001fd00000000102 */
[----:B------:R-:W-:-:S08]  /*0a60*/  DFMA R14, R14, R14, R14 ;  /* 0x0000000e0e0e722b */ /* 0x000fd0000000000e */
[----:B------:R-:W-:-:S08]  /*0a70*/  DFMA R14, R2, R14, R2 ;  /* 0x0000000e020e722b */ /* 0x000fd00000000002 */
[----:B------:R-:W-:-:S08]  /*0a80*/  DFMA R2, -R12, R14, 1 ;  /* 0x3ff000000c02742b */ /* 0x000fd0000000010e */
[----:B------:R-:W-:-:S08]  /*0a90*/  DFMA R2, R14, R2, R14 ;  /* 0x000000020e02722b */ /* 0x000fd0000000000e */
[----:B------:R-:W-:-:S08]  /*0aa0*/  DMUL R14, R2, UR6 ;  /* 0x00000006020e7c28 */ /* 0x000fd00008000000 */
[----:B------:R-:W-:-:S08]  /*0ab0*/  DFMA R16, -R12, R14, UR6 ;  /* 0x000000060c107e2b */ /* 0x000fd0000800010e */
[----:B------:R-:W-:-:S10]  /*0ac0*/  DFMA R2, R2, R16, R14 ;  /* 0x000000100202722b */ /* 0x000fd4000000000e */
[----:B------:R-:W-:-:S05]  /*0ad0*/  FFMA R0, RZ, R13, R3 ;  /* 0x0000000dff007223 */ /* 0x000fca0000000003 */
[----:B------:R-:W-:-:S13]  /*0ae0*/  FSETP.GT.AND P0, PT, |R0|, 1.469367938527859385e-39, PT ;  /* 0x001000000000780b */ /* 0x000fda0003f04200 */
[----:B------:R-:W-:Y:S05]  /*0af0*/  @P0 BRA `(.L_x_15) ;  /* 0x0000000000100947 */ /* 0x000fea0003800000 */
[----:B------:R-:W-:-:S07]  /*0b00*/  MOV R0, 0xb20 ;  /* 0x00000b2000007802 */ /* 0x000fce0000000f00 */
[----:B------:R-:W-:Y:S05]  /*0b10*/  CALL.REL.NOINC `($__internal_0_$__cuda_sm20_div_rn_f64_full) ;  /* 0x0000000000ec7944 */ /* 0x000fea0003c00000 */
[----:B------:R-:W-:Y:S01]  /*0b20*/  IMAD.MOV.U32 R2, RZ, RZ, R18 ;  /* 0x000000ffff027224 */ /* 0x000fe200078e0012 */
[----:B------:R-:W-:-:S07]  /*0b30*/  MOV R3, R19 ;  /* 0x0000001300037202 */ /* 0x000fce0000000f00 */
.L_x_15:
[----:B------:R-:W-:Y:S05]  /*0b40*/  BSYNC.RECONVERGENT B0 ;  /* 0x0000000000007941 */ /* 0x000fea0003800200 */
.L_x_14:
[----:B------:R-:W0:Y:S08]  /*0b50*/  LDC.64 R16, c[0x0][0x398] ;  /* 0x0000e600ff107b82 */ /* 0x000e300000000a00 */
[----:B------:R-:W1:Y:S01]  /*0b60*/  LDC.64 R18, c[0x0][0x390] ;  /* 0x0000e400ff127b82 */ /* 0x000e620000000a00 */
[----:B0-----:R-:W-:-:S04]  /*0b70*/  IMAD.WIDE R14, R9, 0x4, R16 ;  /* 0x00000004090e7825 */ /* 0x001fc800078e0210 */
[C---:B------:R-:W-:Y:S02]  /*0b80*/  IMAD.WIDE R16, R10.reuse, 0x4, R16 ;  /* 0x000000040a107825 */ /* 0x040fe400078e0210 */
[----:B------:R-:W2:Y:S02]  /*0b90*/  LDG.E R14, desc[UR4][R14.64] ;  /* 0x000000040e0e7981 */ /* 0x000ea4000c1e1900 */
[--C-:B-1----:R-:W-:Y:S02]  /*0ba0*/  IMAD.WIDE R12, R9, 0x4, R18.reuse ;  /* 0x00000004090c7825 */ /* 0x102fe400078e0212 */
[----:B------:R-:W2:Y:S02]  /*0bb0*/  LDG.E R17, desc[UR4][R16.64] ;  /* 0x0000000410117981 */ /* 0x000ea4000c1e1900 */
[----:B------:R-:W-:Y:S02]  /*0bc0*/  IMAD.WIDE R10, R10, 0x4, R18 ;  /* 0x000000040a0a7825 */ /* 0x000fe400078e0212 */
[----:B------:R-:W3:Y:S04]  /*0bd0*/  LDG.E R12, desc[UR4][R12.64] ;  /* 0x000000040c0c7981 */ /* 0x000ee8000c1e1900 */
[----:B------:R-:W3:Y:S01]  /*0be0*/  LDG.E R11, desc[UR4][R10.64] ;  /* 0x000000040a0b7981 */ /* 0x000ee2000c1e1900 */
[----:B------:R-:W0:Y:S01]  /*0bf0*/  MUFU.RCP R21, R4 ;  /* 0x0000000400157308 */ /* 0x000e220000001000 */
[----:B------:R-:W-:Y:S01]  /*0c00*/  BSSY.RECONVERGENT B0, `(.L_x_16) ;  /* 0x0000015000007945 */ /* 0x000fe20003800200 */
[----:B--2---:R-:W-:-:S04]  /*0c10*/  FADD R0, R14, -R17 ;  /* 0x800000110e007221 */ /* 0x004fc80000000000 */
[----:B------:R-:W-:Y:S01]  /*0c20*/  FMUL R0, R0, R5 ;  /* 0x0000000500007220 */ /* 0x000fe20000400000 */
[----:B---3--:R-:W-:-:S04]  /*0c30*/  FADD R19, R12, -R11 ;  /* 0x8000000b0c137221 */ /* 0x008fc80000000000 */
[----:B------:R-:W-:-:S04]  /*0c40*/  FFMA R20, R19, R8, R0 ;  /* 0x0000000813147223 */ /* 0x000fc80000000000 */
[----:B------:R-:W1:Y:S02]  /*0c50*/  F2F.F64.F32 R18, R20 ;  /* 0x0000001400127310 */ /* 0x000e640000201800 */
[----:B-1----:R-:W-:Y:S01]  /*0c60*/  DMUL R18, R18, R2 ;  /* 0x0000000212127228 */ /* 0x002fe20000000000 */
[----:B------:R-:W1:Y:S05]  /*0c70*/  LDC.64 R2, c[0x0][0x3b0] ;  /* 0x0000ec00ff027b82 */ /* 0x000e6a0000000a00 */
[----:B------:R-:W2:Y:S01]  /*0c80*/  F2F.F32.F64 R0, R18 ;  /* 0x0000001200007310 */ /* 0x000ea20000301000 */
[----:B0-----:R-:W-:-:S04]  /*0c90*/  FFMA R12, -R4, R21, 1 ;  /* 0x3f800000040c7423 */ /* 0x001fc80000000115 */
[----:B------:R-:W-:-:S03]  /*0ca0*/  FFMA R13, R21, R12, R21 ;  /* 0x0000000c150d7223 */ /* 0x000fc60000000015 */
[----:B--2---:R-:W0:Y:S01]  /*0cb0*/  FCHK P0, R0, R4 ;  /* 0x0000000400007302 */ /* 0x004e220000000000 */
[----:B------:R-:W-:-:S04]  /*0cc0*/  FFMA R12, R0, R13, RZ ;  /* 0x0000000d000c7223 */ /* 0x000fc800000000ff */
[----:B------:R-:W-:Y:S01]  /*0cd0*/  FFMA R14, -R4, R12, R0 ;  /* 0x0000000c040e7223 */ /* 0x000fe20000000100 */
[----:B-1----:R-:W-:-:S04]  /*0ce0*/  IMAD.WIDE R10, R9, 0x4, R2 ;  /* 0x00000004090a7825 */ /* 0x002fc800078e0202 */
[----:B------:R-:W-:Y:S01]  /*0cf0*/  FFMA R13, R13, R14, R12 ;  /* 0x0000000e0d0d7223 */ /* 0x000fe2000000000c */
[----:B0-----:R-:W-:Y:S06]  /*0d00*/  @!P0 BRA `(.L_x_17) ;  /* 0x0000000000108947 */ /* 0x001fec0003800000 */
[----:B------:R-:W-:Y:S01]  /*0d10*/  IMAD.MOV.U32 R3, RZ, RZ, R0 ;  /* 0x000000ffff037224 */ /* 0x000fe200078e0000 */
[----:B------:R-:W-:-:S07]  /*0d20*/  MOV R12, 0xd40 ;  /* 0x00000d40000c7802 */ /* 0x000fce0000000f00 */
[----:B------:R-:W-:Y:S05]  /*0d30*/  CALL.REL.NOINC `($__internal_3_$__cuda_sm3x_div_rn_noftz_f32_slowpath) ;  /* 0x0000000800d07944 */ /* 0x000fea0003c00000 */
[----:B------:R-:W-:-:S07]  /*0d40*/  IMAD.MOV.U32 R13, RZ, RZ, R3 ;  /* 0x000000ffff0d7224 */ /* 0x000fce00078e0003 */
.L_x_17:
[----:B------:R-:W-:Y:S05]  /*0d50*/  BSYNC.RECONVERGENT B0 ;  /* 0x0000000000007941 */ /* 0x000fea0003800200 */
.L_x_16:
[----:B------:R-:W-:Y:S01]  /*0d60*/  FMUL R13, R13, -R8 ;  /* 0x800000080d0d7220 */ /* 0x000fe20000400000 */
[----:B------:R-:W0:Y:S04]  /*0d70*/  LDC.64 R2, c[0x0][0x3b8] ;  /* 0x0000ee00ff027b82 */ /* 0x000e280000000a00 */
[----:B------:R1:W-:Y:S04]  /*0d80*/  REDG.E.ADD.F32.FTZ.RN.STRONG.GPU desc[UR4][R10.64], R13 ;  /* 0x0000000d0a0079a6 */ /* 0x0003e8000c12f304 */
[----:B------:R-:W2:Y:S01]  /*0d90*/  LDG.E R7, desc[UR4][R6.64] ;  /* 0x0000000406077981 */ /* 0x000ea2000c1e1900 */
[----:B------:R-:W-:Y:S01]  /*0da0*/  BSSY.RECONVERGENT B0, `(.L_x_18) ;  /* 0x000000f000007945 */ /* 0x000fe20003800200 */
[----:B0-----:R-:W-:Y:S01]  /*0db0*/  IMAD.WIDE R8, R9, 0x4, R2 ;  /* 0x0000000409087825 */ /* 0x001fe200078e0202 */
[----:B--2---:R-:W0:Y:S08]  /*0dc0*/  MUFU.RCP R4, R7 ;  /* 0x0000000700047308 */ /* 0x004e300000001000 */
[----:B------:R-:W2:Y:S01]  /*0dd0*/  FCHK P0, R0, R7 ;  /* 0x0000000700007302 */ /* 0x000ea20000000000 */
[----:B0-----:R-:W-:-:S04]  /*0de0*/  FFMA R15, -R7, R4, 1 ;  /* 0x3f800000070f7423 */ /* 0x001fc80000000104 */
[----:B------:R-:W-:-:S04]  /*0df0*/  FFMA R15, R4, R15, R4 ;  /* 0x0000000f040f7223 */ /* 0x000fc80000000004 */
[----:B------:R-:W-:-:S04]  /*0e00*/  FFMA R4, R0, R15, RZ ;  /* 0x0000000f00047223 */ /* 0x000fc800000000ff */
[----:B------:R-:W-:-:S04]  /*0e10*/  FFMA R12, -R7, R4, R0 ;  /* 0x00000004070c7223 */ /* 0x000fc80000000100 */
[----:B------:R-:W-:Y:S01]  /*0e20*/  FFMA R4, R15, R12, R4 ;  /* 0x0000000c0f047223 */ /* 0x000fe20000000004 */
[----:B-12---:R-:W-:Y:S06]  /*0e30*/  @!P0 BRA `(.L_x_19) ;  /* 0x0000000000148947 */ /* 0x006fec0003800000 */
[----:B------:R-:W-:Y:S01]  /*0e40*/  MOV R3, R0 ;  /* 0x0000000000037202 */ /* 0x000fe20000000f00 */
[----:B------:R-:W-:Y:S01]  /*0e50*/  IMAD.MOV.U32 R4, RZ, RZ, R7 ;  /* 0x000000ffff047224 */ /* 0x000fe200078e0007 */
[----:B------:R-:W-:-:S07]  /*0e60*/  MOV R12, 0xe80 ;  /* 0x00000e80000c7802 */ /* 0x000fce0000000f00 */
[----:B------:R-:W-:Y:S05]  /*0e70*/  CALL.REL.NOINC `($__internal_3_$__cuda_sm3x_div_rn_noftz_f32_slowpath) ;  /* 0x0000000800807944 */ /* 0x000fea0003c00000 */
[----:B------:R-:W-:-:S07]  /*0e80*/  IMAD.MOV.U32 R4, RZ, RZ, R3 ;  /* 0x000000ffff047224 */ /* 0x000fce00078e0003 */
.L_x_19:
[----:B------:R-:W-:Y:S05]  /*0e90*/  BSYNC.RECONVERGENT B0 ;  /* 0x0000000000007941 */ /* 0x000fea0003800200 */
.L_x_18:
[----:B------:R-:W-:-:S05]  /*0ea0*/  FMUL R5, R4, -R5 ;  /* 0x8000000504057220 */ /* 0x000fca0000400000 */
[----:B------:R-:W-:Y:S01]  /*0eb0*/  REDG.E.ADD.F32.FTZ.RN.STRONG.GPU desc[UR4][R8.64], R5 ;  /* 0x00000005080079a6 */ /* 0x000fe2000c12f304 */
[----:B------:R-:W-:Y:S05]  /*0ec0*/  EXIT ;  /* 0x000000000000794d */ /* 0x000fea0003800000 */
        .weak           $__internal_0_$__cuda_sm20_div_rn_f64_full
        .type           $__internal_0_$__cuda_sm20_div_rn_f64_full,@function
        .size           $__internal_0_$__cuda_sm20_div_rn_f64_full,($__internal_1_$__cuda_sm20_rcp_rn_f32_slowpath - $__internal_0_$__cuda_sm20_div_rn_f64_full)
$__internal_0_$__cuda_sm20_div_rn_f64_full:
[C---:B------:R-:W-:Y:S01]  /*0ed0*/  FSETP.GEU.AND P0, PT, |R13|.reuse, 1.469367938527859385e-39, PT ;  /* 0x001000000d00780b */ /* 0x040fe20003f0e200 */
[----:B------:R-:W-:Y:S01]  /*0ee0*/  IMAD.MOV.U32 R16, RZ, RZ, 0x1 ;  /* 0x00000001ff107424 */ /* 0x000fe200078e00ff */
[C---:B------:R-:W-:Y:S01]  /*0ef0*/  LOP3.LUT R2, R13.reuse, 0x800fffff, RZ, 0xc0, !PT ;  /* 0x800fffff0d027812 */ /* 0x040fe200078ec0ff */
[----:B------:R-:W-:Y:S01]  /*0f00*/  IMAD.MOV.U32 R11, RZ, RZ, 0x1ca00000 ;  /* 0x1ca00000ff0b7424 */ /* 0x000fe200078e00ff */
[----:B------:R-:W-:Y:S01]  /*0f10*/  LOP3.LUT R23, R13, 0x7ff00000, RZ, 0xc0, !PT ;  /* 0x7ff000000d177812 */ /* 0x000fe200078ec0ff */
[----:B------:R-:W-:Y:S01]  /*0f20*/  IMAD.MOV.U32 R22, RZ, RZ, 0x3ff00000 ;  /* 0x3ff00000ff167424 */ /* 0x000fe200078e00ff */
[----:B------:R-:W-:Y:S01]  /*0f30*/  LOP3.LUT R3, R2, 0x3ff00000, RZ, 0xfc, !PT ;  /* 0x3ff0000002037812 */ /* 0x000fe200078efcff */
[----:B------:R-:W-:Y:S01]  /*0f40*/  BSSY.RECONVERGENT B1, `(.L_x_20) ;  /* 0x0000044000017945 */ /* 0x000fe20003800200 */
[----:B------:R-:W-:Y:S01]  /*0f50*/  MOV R2, R12 ;  /* 0x0000000c00027202 */ /* 0x000fe20000000f00 */
[----:B------:R-:W-:Y:S01]  /*0f60*/  VIADD R24, R22, 0xffffffff ;  /* 0xffffffff16187836 */ /* 0x000fe20000000000 */
[----:B------:R-:W-:-:S03]  /*0f70*/  ISETP.LE.U32.AND P1, PT, R23, 0x3ff00000, PT ;  /* 0x3ff000001700780c */ /* 0x000fc60003f23070 */
[----:B------:R-:W-:Y:S01]  /*0f80*/  @!P0 DMUL R2, R12, 8.98846567431157953865e+307 ;  /* 0x7fe000000c028828 */ /* 0x000fe20000000000 */
[----:B------:R-:W-:-:S05]  /*0f90*/  SEL R18, R11, 0x63400000, !P1 ;  /* 0x634000000b127807 */ /* 0x000fca0004800000 */
[----:B------:R-:W0:Y:S04]  /*0fa0*/  MUFU.RCP64H R17, R3 ;  /* 0x0000000300117308 */ /* 0x000e280000001800 */
[----:B------:R-:W-:Y:S02]  /*0fb0*/  @!P0 LOP3.LUT R23, R3, 0x7ff00000, RZ, 0xc0, !PT ;  /* 0x7ff0000003178812 */ /* 0x000fe400078ec0ff */
[----:B------:R-:W-:Y:S02]  /*0fc0*/  ISETP.GT.U32.AND P0, PT, R24, 0x7feffffe, PT ;  /* 0x7feffffe1800780c */ /* 0x000fe40003f04070 */
[----:B------:R-:W-:-:S04]  /*0fd0*/  IADD3 R24, PT, PT, R23, -0x1, RZ ;  /* 0xffffffff17187810 */ /* 0x000fc80007ffe0ff */
[----:B------:R-:W-:Y:S01]  /*0fe0*/  ISETP.GT.U32.OR P0, PT, R24, 0x7feffffe, P0 ;  /* 0x7feffffe1800780c */ /* 0x000fe20000704470 */
[----:B0-----:R-:W-:-:S08]  /*0ff0*/  DFMA R14, R16, -R2, 1 ;  /* 0x3ff00000100e742b */ /* 0x001fd00000000802 */
[----:B------:R-:W-:-:S08]  /*1000*/  DFMA R14, R14, R14, R14 ;  /* 0x0000000e0e0e722b */ /* 0x000fd0000000000e */
[----:B------:R-:W-:-:S08]  /*1010*/  DFMA R16, R16, R14, R16 ;  /* 0x0000000e1010722b */ /* 0x000fd00000000010 */
[----:B------:R-:W-:-:S08]  /*1020*/  DFMA R14, R16, -R2, 1 ;  /* 0x3ff00000100e742b */ /* 0x000fd00000000802 */
[----:B------:R-:W-:Y:S01]  /*1030*/  DFMA R16, R16, R14, R16 ;  /* 0x0000000e1010722b */ /* 0x000fe20000000010 */
[----:B------:R-:W-:Y:S02]  /*1040*/  LOP3.LUT R15, R18, 0x33333, RZ, 0xfc, !PT ;  /* 0x00033333120f7812 */ /* 0x000fe400078efcff */
[----:B------:R-:W-:-:S06]  /*1050*/  MOV R14, 0x33333333 ;  /* 0x33333333000e7802 */ /* 0x000fcc0000000f00 */
[----:B------:R-:W-:-:S08]  /*1060*/  DMUL R18, R16, R14 ;  /* 0x0000000e10127228 */ /* 0x000fd00000000000 */
[----:B------:R-:W-:-:S08]  /*1070*/  DFMA R20, R18, -R2, R14 ;  /* 0x800000021214722b */ /* 0x000fd0000000000e */
[----:B------:R-:W-:Y:S01]  /*1080*/  DFMA R16, R16, R20, R18 ;  /* 0x000000141010722b */ /* 0x000fe20000000012 */
[----:B------:R-:W-:Y:S10]  /*1090*/  @P0 BRA `(.L_x_21) ;  /* 0x0000000000740947 */ /* 0x000ff40003800000 */
[----:B------:R-:W-:Y:S01]  /*10a0*/  LOP3.LUT R20, R13, 0x7ff00000, RZ, 0xc0, !PT ;  /* 0x7ff000000d147812 */ /* 0x000fe200078ec0ff */
[----:B------:R-:W-:-:S03]  /*10b0*/  IMAD.MOV.U32 R18, RZ, RZ, 0x3ff00000 ;  /* 0x3ff00000ff127424 */ /* 0x000fc600078e00ff */
[----:B------:R-:W-:Y:S01]  /*10c0*/  ISETP.LE.U32.AND P0, PT, R20, 0x3ff00000, PT ;  /* 0x3ff000001400780c */ /* 0x000fe20003f03070 */
[----:B------:R-:W-:-:S03]  /*10d0*/  IMAD.MOV R19, RZ, RZ, -R20 ;  /* 0x000000ffff137224 */ /* 0x000fc600078e0a14 */
[----:B------:R-:W-:Y:S02]  /*10e0*/  SEL R20, R11, 0x63400000, !P0 ;  /* 0x634000000b147807 */ /* 0x000fe40004000000 */
[----:B------:R-:W-:-:S04]  /*10f0*/  VIADDMNMX R18, R19, R18, 0xb9600000, !PT ;  /* 0xb960000013127446 */ /* 0x000fc80007800112 */
[----:B------:R-:W-:-:S04]  /*1100*/  VIMNMX R11, PT, PT, R18, 0x46a00000, PT ;  /* 0x46a00000120b7848 */ /* 0x000fc80003fe0100 */
[----:B------:R-:W-:Y:S01]  /*1110*/  IADD3 R11, PT, PT, R11, -R20, RZ ;  /* 0x800000140b0b7210 */ /* 0x000fe20007ffe0ff */
[----:B------:R-:W-:-:S04]  /*1120*/  IMAD.MOV.U32 R20, RZ, RZ, RZ ;  /* 0x000000ffff147224 */ /* 0x000fc800078e00ff */
[----:B------:R-:W-:-:S06]  /*1130*/  VIADD R21, R11, 0x7fe00000 ;  /* 0x7fe000000b157836 */ /* 0x000fcc0000000000 */
[----:B------:R-:W-:-:S10]  /*1140*/  DMUL R18, R16, R20 ;  /* 0x0000001410127228 */ /* 0x000fd40000000000 */
[----:B------:R-:W-:-:S13]  /*1150*/  FSETP.GTU.AND P0, PT, |R19|, 1.469367938527859385e-39, PT ;  /* 0x001000001300780b */ /* 0x000fda0003f0c200 */
[----:B------:R-:W-:Y:S05]  /*1160*/  @P0 BRA `(.L_x_22) ;  /* 0x0000000000840947 */ /* 0x000fea0003800000 */
[----:B------:R-:W-:Y:S01]  /*1170*/  DFMA R2, R16, -R2, R14 ;  /* 0x800000021002722b */ /* 0x000fe2000000000e */
[----:B------:R-:W-:-:S09]  /*1180*/  MOV R20, RZ ;  /* 0x000000ff00147202 */ /* 0x000fd20000000f00 */
[C---:B------:R-:W-:Y:S02]  /*1190*/  FSETP.NEU.AND P0, PT, R3.reuse, RZ, PT ;  /* 0x000000ff0300720b */ /* 0x040fe40003f0d000 */
[----:B------:R-:W-:-:S04]  /*11a0*/  LOP3.LUT R13, R3, 0x80000000, R13, 0x48, !PT ;  /* 0x80000000030d7812 */ /* 0x000fc800078e480d */
[----:B------:R-:W-:-:S07]  /*11b0*/  LOP3.LUT R21, R13, R21, RZ, 0xfc, !PT ;  /* 0x000000150d157212 */ /* 0x000fce00078efcff */
[----:B------:R-:W-:Y:S05]  /*11c0*/  @!P0 BRA `(.L_x_22) ;  /* 0x00000000006c8947 */ /* 0x000fea0003800000 */
[----:B------:R-:W-:Y:S01]  /*11d0*/  IMAD.MOV R3, RZ, RZ, -R11 ;  /* 0x000000ffff037224 */ /* 0x000fe200078e0a0b */
[----:B------:R-:W-:Y:S01]  /*11e0*/  IADD3 R11, PT, PT, -R11, -0x43300000, RZ ;  /* 0xbcd000000b0b7810 */ /* 0x000fe20007ffe1ff */
[----:B------:R-:W-:-:S06]  /*11f0*/  IMAD.MOV.U32 R2, RZ, RZ, RZ ;  /* 0x000000ffff027224 */ /* 0x000fcc00078e00ff */
[----:B------:R-:W-:Y:S02]  /*1200*/  DFMA R2, R18, -R2, R16 ;  /* 0x800000021202722b */ /* 0x000fe40000000010 */
[----:B------:R-:W-:-:S08]  /*1210*/  DMUL.RP R16, R16, R20 ;  /* 0x0000001410107228 */ /* 0x000fd00000008000 */
[----:B------:R-:W-:Y:S02]  /*1220*/  FSETP.NEU.AND P0, PT, |R3|, R11, PT ;  /* 0x0000000b0300720b */ /* 0x000fe40003f0d200 */
[----:B------:R-:W-:Y:S02]  /*1230*/  LOP3.LUT R13, R17, R13, RZ, 0x3c, !PT ;  /* 0x0000000d110d7212 */ /* 0x000fe400078e3cff */
[----:B------:R-:W-:Y:S02]  /*1240*/  FSEL R18, R16, R18, !P0 ;  /* 0x0000001210127208 */ /* 0x000fe40004000000 */
[----:B------:R-:W-:Y:S01]  /*1250*/  FSEL R19, R13, R19, !P0 ;  /* 0x000000130d137208 */ /* 0x000fe20004000000 */
[----:B------:R-:W-:Y:S06]  /*1260*/  BRA `(.L_x_22) ;  /* 0x0000000000447947 */ /* 0x000fec0003800000 */
.L_x_21:
[----:B------:R-:W-:-:S14]  /*1270*/  DSETP.NAN.AND P0, PT, R12, R12, PT ;  /* 0x0000000c0c00722a */ /* 0x000fdc0003f08000 */
[----:B------:R-:W-:Y:S05]  /*1280*/  @P0 BRA `(.L_x_23) ;  /* 0x0000000000340947 */ /* 0x000fea0003800000 */
[----:B------:R-:W-:Y:S01]  /*1290*/  ISETP.NE.AND P0, PT, R22, R23, PT ;  /* 0x000000171600720c */ /* 0x000fe20003f05270 */
[----:B------:R-:W-:Y:S01]  /*12a0*/  IMAD.MOV.U32 R19, RZ, RZ, -0x80000 ;  /* 0xfff80000ff137424 */ /* 0x000fe200078e00ff */
[----:B------:R-:W-:-:S11]  /*12b0*/  MOV R18, 0x0 ;  /* 0x0000000000127802 */ /* 0x000fd60000000f00 */
[----:B------:R-:W-:Y:S05]  /*12c0*/  @!P0 BRA `(.L_x_22) ;  /* 0x00000000002c8947 */ /* 0x000fea0003800000 */
[----:B------:R-:W-:Y:S02]  /*12d0*/  ISETP.NE.AND P0, PT, R22, 0x7ff00000, PT ;  /* 0x7ff000001600780c */ /* 0x000fe40003f05270 */
[----:B------:R-:W-:Y:S02]  /*12e0*/  LOP3.LUT R12, R13, 0x3ff33333, RZ, 0x3c, !PT ;  /* 0x3ff333330d0c7812 */ /* 0x000fe400078e3cff */
[----:B------:R-:W-:Y:S02]  /*12f0*/  ISETP.EQ.OR P0, PT, R23, RZ, !P0 ;  /* 0x000000ff1700720c */ /* 0x000fe40004702670 */
[----:B------:R-:W-:-:S11]  /*1300*/  LOP3.LUT R19, R12, 0x80000000, RZ, 0xc0, !PT ;  /* 0x800000000c137812 */ /* 0x000fd600078ec0ff */
[----:B------:R-:W-:Y:S01]  /*1310*/  @P0 LOP3.LUT R2, R19, 0x7ff00000, RZ, 0xfc, !PT ;  /* 0x7ff0000013020812 */ /* 0x000fe200078efcff */
[----:B------:R-:W-:Y:S01]  /*1320*/  @!P0 IMAD.MOV.U32 R18, RZ, RZ, RZ ;  /* 0x000000ffff128224 */ /* 0x000fe200078e00ff */
[----:B------:R-:W-:-:S03]  /*1330*/  @P0 MOV R18, RZ ;  /* 0x000000ff00120202 */ /* 0x000fc60000000f00 */
[----:B------:R-:W-:Y:S01]  /*1340*/  @P0 IMAD.MOV.U32 R19, RZ, RZ, R2 ;  /* 0x000000ffff130224 */ /* 0x000fe200078e0002 */
[----:B------:R-:W-:Y:S06]  /*1350*/  BRA `(.L_x_22) ;  /* 0x0000000000087947 */ /* 0x000fec0003800000 */
.L_x_23:
[----:B------:R-:W-:Y:S01]  /*1360*/  LOP3.LUT R19, R13, 0x80000, RZ, 0xfc, !PT ;  /* 0x000800000d137812 */ /* 0x000fe200078efcff */
[----:B------:R-:W-:-:S07]  /*1370*/  IMAD.MOV.U32 R18, RZ, RZ, R12 ;  /* 0x000000ffff127224 */ /* 0x000fce00078e000c */
.L_x_22:
[----:B------:R-:W-:Y:S05]  /*1380*/  BSYNC.RECONVERGENT B1 ;  /* 0x0000000000017941 */ /* 0x000fea0003800200 */
.L_x_20:
[----:B------:R-:W-:Y:S01]  /*1390*/  MOV R2, R0 ;  /* 0x0000000000027202 */ /* 0x000fe20000000f00 */
[----:B------:R-:W-:-:S04]  /*13a0*/  IMAD.MOV.U32 R3, RZ, RZ, 0x0 ;  /* 0x00000000ff037424 */ /* 0x000fc800078e00ff */
[----:B------:R-:W-:Y:S05]  /*13b0*/  RET.REL.NODEC R2 `(_Z17computeCollisionsPfS_S_S_S_S_S_S_S_S_i) ;  /* 0xffffffec02107950 */ /* 0x000fea0003c3ffff */
        .weak           $__internal_1_$__cuda_sm20_rcp_rn_f32_slowpath
        .type           $__internal_1_$__cuda_sm20_rcp_rn_f32_slowpath,@function
        .size           $__internal_1_$__cuda_sm20_rcp_rn_f32_slowpath,($__internal_2_$__cuda_sm20_sqrt_rn_f32_slowpath - $__internal_1_$__cuda_sm20_rcp_rn_f32_slowpath)
$__internal_1_$__cuda_sm20_rcp_rn_f32_slowpath:
[----:B------:R-:W-:Y:S01]  /*13c0*/  IMAD.SHL.U32 R2, R0, 0x2, RZ ;  /* 0x0000000200027824 */ /* 0x000fe200078e00ff */
[----:B------:R-:W-:Y:S04]  /*13d0*/  BSSY.RECONVERGENT B1, `(.L_x_24) ;  /* 0x0000030000017945 */ /* 0x000fe80003800200 */
[----:B------:R-:W-:-:S04]  /*13e0*/  SHF.R.U32.HI R15, RZ, 0x18, R2 ;  /* 0x00000018ff0f7819 */ /* 0x000fc80000011602 */
[----:B------:R-:W-:-:S13]  /*13f0*/  ISETP.NE.U32.AND P0, PT, R15, RZ, PT ;  /* 0x000000ff0f00720c */ /* 0x000fda0003f05070 */
[----:B------:R-:W-:Y:S05]  /*1400*/  @P0 BRA `(.L_x_25) ;  /* 0x0000000000280947 */ /* 0x000fea0003800000 */
[----:B------:R-:W-:-:S04]  /*1410*/  SHF.L.U32 R2, R0, 0x1, RZ ;  /* 0x0000000100027819 */ /* 0x000fc800000006ff */
[----:B------:R-:W-:-:S13]  /*1420*/  ISETP.NE.AND P0, PT, R2, RZ, PT ;  /* 0x000000ff0200720c */ /* 0x000fda0003f05270 */
[----:B------:R-:W-:Y:S01]  /*1430*/  @P0 FFMA R13, R0, 1.84467440737095516160e+19, RZ ;  /* 0x5f800000000d0823 */ /* 0x000fe200000000ff */
[----:B------:R-:W-:Y:S08]  /*1440*/  @!P0 MUFU.RCP R11, R0 ;  /* 0x00000000000b8308 */ /* 0x000ff00000001000 */
[----:B------:R-:W0:Y:S02]  /*1450*/  @P0 MUFU.RCP R2, R13 ;  /* 0x0000000d00020308 */ /* 0x000e240000001000 */
[----:B0-----:R-:W-:-:S04]  /*1460*/  @P0 FFMA R14, R13, R2, -1 ;  /* 0xbf8000000d0e0423 */ /* 0x001fc80000000002 */
[----:B------:R-:W-:-:S04]  /*1470*/  @P0 FADD.FTZ R15, -R14, -RZ ;  /* 0x800000ff0e0f0221 */ /* 0x000fc80000010100 */
[----:B------:R-:W-:-:S04]  /*1480*/  @P0 FFMA R2, R2, R15, R2 ;  /* 0x0000000f02020223 */ /* 0x000fc80000000002 */
[----:B------:R-:W-:Y:S01]  /*1490*/  @P0 FFMA R11, R2, 1.84467440737095516160e+19, RZ ;  /* 0x5f800000020b0823 */ /* 0x000fe200000000ff */
[----:B------:R-:W-:Y:S06]  /*14a0*/  BRA `(.L_x_26) ;  /* 0x0000000000887947 */ /* 0x000fec0003800000 */
.L_x_25:
[----:B------:R-:W-:-:S05]  /*14b0*/  VIADD R17, R15, 0xffffff03 ;  /* 0xffffff030f117836 */ /* 0x000fca0000000000 */
[----:B------:R-:W-:-:S13]  /*14c0*/  ISETP.GT.U32.AND P0, PT, R17, 0x1, PT ;  /* 0x000000011100780c */ /* 0x000fda0003f04070 */
[----:B------:R-:W-:Y:S05]  /*14d0*/  @P0 BRA `(.L_x_27) ;  /* 0x0000000000780947 */ /* 0x000fea0003800000 */
[----:B------:R-:W-:Y:S01]  /*14e0*/  LOP3.LUT R2, R0, 0x7fffff, RZ, 0xc0, !PT ;  /* 0x007fffff00027812 */ /* 0x000fe200078ec0ff */
[----:B------:R-:W-:-:S03]  /*14f0*/  IMAD.MOV.U32 R16, RZ, RZ, 0x3 ;  /* 0x00000003ff107424 */ /* 0x000fc600078e00ff */
[----:B------:R-:W-:Y:S02]  /*1500*/  LOP3.LUT R2, R2, 0x3f800000, RZ, 0xfc, !PT ;  /* 0x3f80000002027812 */ /* 0x000fe400078efcff */
[----:B------:R-:W-:Y:S02]  /*1510*/  SHF.L.U32 R16, R16, R17, RZ ;  /* 0x0000001110107219 */ /* 0x000fe400000006ff */
[----:B------:R-:W0:Y:S02]  /*1520*/  MUFU.RCP R11, R2 ;  /* 0x00000002000b7308 */ /* 0x000e240000001000 */
[----:B0-----:R-:W-:-:S04]  /*1530*/  FFMA R13, R2, R11, -1 ;  /* 0xbf800000020d7423 */ /* 0x001fc8000000000b */
[----:B------:R-:W-:-:S04]  /*1540*/  FADD.FTZ R14, -R13, -RZ ;  /* 0x800000ff0d0e7221 */ /* 0x000fc80000010100 */
[CCC-:B------:R-:W-:Y:S01]  /*1550*/  FFMA.RM R13, R11.reuse, R14.reuse, R11.reuse ;  /* 0x0000000e0b0d7223 */ /* 0x1c0fe2000000400b */
[----:B------:R-:W-:-:S04]  /*1560*/  FFMA.RP R14, R11, R14, R11 ;  /* 0x0000000e0b0e7223 */ /* 0x000fc8000000800b */
[C---:B------:R-:W-:Y:S02]  /*1570*/  LOP3.LUT R11, R13.reuse, 0x7fffff, RZ, 0xc0, !PT ;  /* 0x007fffff0d0b7812 */ /* 0x040fe400078ec0ff */
[----:B------:R-:W-:Y:S02]  /*1580*/  FSETP.NEU.FTZ.AND P0, PT, R13, R14, PT ;  /* 0x0000000e0d00720b */ /* 0x000fe40003f1d000 */
[----:B------:R-:W-:Y:S02]  /*1590*/  LOP3.LUT R11, R11, 0x800000, RZ, 0xfc, !PT ;  /* 0x008000000b0b7812 */ /* 0x000fe400078efcff */
[----:B------:R-:W-:Y:S02]  /*15a0*/  SEL R13, RZ, 0xffffffff, !P0 ;  /* 0xffffffffff0d7807 */ /* 0x000fe40004000000 */
[----:B------:R-:W-:Y:S02]  /*15b0*/  LOP3.LUT R16, R16, R11, RZ, 0xc0, !PT ;  /* 0x0000000b10107212 */ /* 0x000fe400078ec0ff */
[----:B------:R-:W-:-:S02]  /*15c0*/  IADD3 R2, PT, PT, -R13, RZ, RZ ;  /* 0x000000ff0d027210 */ /* 0x000fc40007ffe1ff */
[-C--:B------:R-:W-:Y:S02]  /*15d0*/  SHF.R.U32.HI R16, RZ, R17.reuse, R16 ;  /* 0x00000011ff107219 */ /* 0x080fe40000011610 */
[----:B------:R-:W-:Y:S02]  /*15e0*/  LOP3.LUT P1, RZ, R2, R17, R11, 0xf8, !PT ;  /* 0x0000001102ff7212 */ /* 0x000fe4000782f80b */
[C---:B------:R-:W-:Y:S02]  /*15f0*/  LOP3.LUT P0, RZ, R16.reuse, 0x1, RZ, 0xc0, !PT ;  /* 0x0000000110ff7812 */ /* 0x040fe4000780c0ff */
[----:B------:R-:W-:-:S04]  /*1600*/  LOP3.LUT P2, RZ, R16, 0x2, RZ, 0xc0, !PT ;  /* 0x0000000210ff7812 */ /* 0x000fc8000784c0ff */
[----:B------:R-:W-:Y:S02]  /*1610*/  PLOP3.LUT P0, PT, P0, P1, P2, 0xe0, 0x0 ;  /* 0x000000000000781c */ /* 0x000fe40000703c20 */
[----:B------:R-:W-:Y:S02]  /*1620*/  LOP3.LUT P1, RZ, R0, 0x7fffff, RZ, 0xc0, !PT ;  /* 0x007fffff00ff7812 */ /* 0x000fe4000782c0ff */
[----:B------:R-:W-:-:S05]  /*1630*/  SEL R2, RZ, 0x1, !P0 ;  /* 0x00000001ff027807 */ /* 0x000fca0004000000 */
[----:B------:R-:W-:-:S05]  /*1640*/  IMAD.MOV R2, RZ, RZ, -R2 ;  /* 0x000000ffff027224 */ /* 0x000fca00078e0a02 */
[----:B------:R-:W-:Y:S01]  /*1650*/  ISETP.GE.AND P0, PT, R2, RZ, PT ;  /* 0x000000ff0200720c */ /* 0x000fe20003f06270 */
[----:B------:R-:W-:-:S05]  /*1660*/  VIADD R2, R15, 0xffffff04 ;  /* 0xffffff040f027836 */ /* 0x000fca0000000000 */
[----:B------:R-:W-:-:S07]  /*1670*/  SHF.R.U32.HI R11, RZ, R2, R11 ;  /* 0x00000002ff0b7219 */ /* 0x000fce000001160b */
[----:B------:R-:W-:-:S05]  /*1680*/  @!P0 IADD3 R11, PT, PT, R11, 0x1, RZ ;  /* 0x000000010b0b8810 */ /* 0x000fca0007ffe0ff */
[----:B------:R-:W-:-:S05]  /*1690*/  @!P1 IMAD.SHL.U32 R11, R11, 0x2, RZ ;  /* 0x000000020b0b9824 */ /* 0x000fca00078e00ff */
[----:B------:R-:W-:Y:S01]  /*16a0*/  LOP3.LUT R11, R11, 0x80000000, R0, 0xf8, !PT ;  /* 0x800000000b0b7812 */ /* 0x000fe200078ef800 */
[----:B------:R-:W-:Y:S06]  /*16b0*/  BRA `(.L_x_26) ;  /* 0x0000000000047947 */ /* 0x000fec0003800000 */
.L_x_27:
[----:B------:R0:W1:Y:S02]  /*16c0*/  MUFU.RCP R11, R0 ;  /* 0x00000000000b7308 */ /* 0x0000640000001000 */
.L_x_26:
[----:B------:R-:W-:Y:S05]  /*16d0*/  BSYNC.RECONVERGENT B1 ;  /* 0x0000000000017941 */ /* 0x000fea0003800200 */
.L_x_24:
[----:B------:R-:W-:-:S04]  /*16e0*/  IMAD.MOV.U32 R13, RZ, RZ, 0x0 ;  /* 0x00000000ff0d7424 */ /* 0x000fc800078e00ff */
[----:B01----:R-:W-:Y:S05]  /*16f0*/  RET.REL.NODEC R12 `(_Z17computeCollisionsPfS_S_S_S_S_S_S_S_S_i) ;  /* 0xffffffe80c407950 */ /* 0x003fea0003c3ffff */
        .weak           $__internal_2_$__cuda_sm20_sqrt_rn_f32_slowpath
        .type           $__internal_2_$__cuda_sm20_sqrt_rn_f32_slowpath,@function
        .size           $__internal_2_$__cuda_sm20_sqrt_rn_f32_slowpath,($__internal_3_$__cuda_sm3x_div_rn_noftz_f32_slowpath - $__internal_2_$__cuda_sm20_sqrt_rn_f32_slowpath)
$__internal_2_$__cuda_sm20_sqrt_rn_f32_slowpath:
[----:B------:R-:W-:-:S13]  /*1700*/  LOP3.LUT P0, RZ, R17, 0x7fffffff, RZ, 0xc0, !PT ;  /* 0x7fffffff11ff7812 */ /* 0x000fda000780c0ff */
[----:B------:R-:W-:Y:S01]  /*1710*/  @!P0 MOV R4, R17 ;  /* 0x0000001100048202 */ /* 0x000fe20000000f00 */
[----:B------:R-:W-:Y:S06]  /*1720*/  @!P0 BRA `(.L_x_28) ;  /* 0x0000000000448947 */ /* 0x000fec0003800000 */
[----:B------:R-:W-:Y:S01]  /*1730*/  FSETP.GEU.FTZ.AND P0, PT, R17, RZ, PT ;  /* 0x000000ff1100720b */ /* 0x000fe20003f1e000 */
[----:B------:R-:W-:-:S12]  /*1740*/  IMAD.MOV.U32 R3, RZ, RZ, R17 ;  /* 0x000000ffff037224 */ /* 0x000fd800078e0011 */
[----:B------:R-:W-:Y:S01]  /*1750*/  @!P0 IMAD.MOV.U32 R4, RZ, RZ, 0x7fffffff ;  /* 0x7fffffffff048424 */ /* 0x000fe200078e00ff */
[----:B------:R-:W-:Y:S06]  /*1760*/  @!P0 BRA `(.L_x_28) ;  /* 0x0000000000348947 */ /* 0x000fec0003800000 */
[----:B------:R-:W-:-:S13]  /*1770*/  FSETP.GTU.FTZ.AND P0, PT, |R3|, +INF , PT ;  /* 0x7f8000000300780b */ /* 0x000fda0003f1c200 */
[----:B------:R-:W-:Y:S01]  /*1780*/  @P0 FADD.FTZ R4, R3, 1 ;  /* 0x3f80000003040421 */ /* 0x000fe20000010000 */
[----:B------:R-:W-:Y:S06]  /*1790*/  @P0 BRA `(.L_x_28) ;  /* 0x0000000000280947 */ /* 0x000fec0003800000 */
[----:B------:R-:W-:-:S13]  /*17a0*/  FSETP.NEU.FTZ.AND P0, PT, |R3|, +INF , PT ;  /* 0x7f8000000300780b */ /* 0x000fda0003f1d200 */
[----:B------:R-:W-:-:S04]  /*17b0*/  @P0 FFMA R5, R3, 1.84467440737095516160e+19, RZ ;  /* 0x5f80000003050823 */ /* 0x000fc800000000ff */
[----:B------:R-:W0:Y:S02]  /*17c0*/  @P0 MUFU.RSQ R4, R5 ;  /* 0x0000000500040308 */ /* 0x000e240000001400 */
[----:B0-----:R-:W-:Y:S01]  /*17d0*/  @P0 FMUL.FTZ R6, R5, R4 ;  /* 0x0000000405060220 */ /* 0x001fe20000410000 */
[----:B------:R-:W-:Y:S01]  /*17e0*/  @P0 FMUL.FTZ R8, R4, 0.5 ;  /* 0x3f00000004080820 */ /* 0x000fe20000410000 */
[----:B------:R-:W-:Y:S02]  /*17f0*/  @!P0 MOV R4, R3 ;  /* 0x0000000300048202 */ /* 0x000fe40000000f00 */
[----:B------:R-:W-:-:S04]  /*1800*/  @P0 FADD.FTZ R7, -R6, -RZ ;  /* 0x800000ff06070221 */ /* 0x000fc80000010100 */
[----:B------:R-:W-:-:S04]  /*1810*/  @P0 FFMA R7, R6, R7, R5 ;  /* 0x0000000706070223 */ /* 0x000fc80000000005 */
[----:B------:R-:W-:-:S04]  /*1820*/  @P0 FFMA R7, R7, R8, R6 ;  /* 0x0000000807070223 */ /* 0x000fc80000000006 */
[----:B------:R-:W-:-:S07]  /*1830*/  @P0 FMUL.FTZ R4, R7, 2.3283064365386962891e-10 ;  /* 0x2f80000007040820 */ /* 0x000fce0000410000 */
.L_x_28:
[----:B------:R-:W-:Y:S02]  /*1840*/  HFMA2 R5, -RZ, RZ, 0, 0 ;  /* 0x00000000ff057431 */ /* 0x000fe400000001ff */
[----:B------:R-:W-:Y:S02]  /*1850*/  IMAD.MOV.U32 R3, RZ, RZ, R4 ;  /* 0x000000ffff037224 */ /* 0x000fe400078e0004 */
[----:B------:R-:W-:-:S04]  /*1860*/  IMAD.MOV.U32 R4, RZ, RZ, R11 ;  /* 0x000000ffff047224 */ /* 0x000fc800078e000b */
[----:B------:R-:W-:Y:S05]  /*1870*/  RET.REL.NODEC R4 `(_Z17computeCollisionsPfS_S_S_S_S_S_S_S_S_i) ;  /* 0xffffffe404e07950 */ /* 0x000fea0003c3ffff */
        .weak           $__internal_3_$__cuda_sm3x_div_rn_noftz_f32_slowpath
        .type           $__internal_3_$__cuda_sm3x_div_rn_noftz_f32_slowpath,@function
        .size           $__internal_3_$__cuda_sm3x_div_rn_noftz_f32_slowpath,(.L_x_84 - $__internal_3_$__cuda_sm3x_div_rn_noftz_f32_slowpath)
$__internal_3_$__cuda_sm3x_div_rn_noftz_f32_slowpath:
[----:B------:R-:W-:Y:S01]  /*1880*/  SHF.R.U32.HI R13, RZ, 0x17, R4 ;  /* 0x00000017ff0d7819 */ /* 0x000fe20000011604 */
[----:B------:R-:W-:Y:S01]  /*1890*/  BSSY.RECONVERGENT B1, `(.L_x_29) ;  /* 0x0000063000017945 */ /* 0x000fe20003800200 */
[----:B------:R-:W-:Y:S02]  /*18a0*/  SHF.R.U32.HI R14, RZ, 0x17, R3 ;  /* 0x00000017ff0e7819 */ /* 0x000fe40000011603 */
[----:B------:R-:W-:Y:S02]  /*18b0*/  LOP3.LUT R13, R13, 0xff, RZ, 0xc0, !PT ;  /* 0x000000ff0d0d7812 */ /* 0x000fe400078ec0ff */
[----:B------:R-:W-:Y:S02]  /*18c0*/  LOP3.LUT R19, R14, 0xff, RZ, 0xc0, !PT ;  /* 0x000000ff0e137812 */ /* 0x000fe400078ec0ff */
[----:B------:R-:W-:Y:S01]  /*18d0*/  MOV R16, R4 ;  /* 0x0000000400107202 */ /* 0x000fe20000000f00 */
[----:B------:R-:W-:Y:S02]  /*18e0*/  VIADD R17, R13, 0xffffffff ;  /* 0xffffffff0d117836 */ /* 0x000fe40000000000 */
[----:B------:R-:W-:-:S03]  /*18f0*/  VIADD R15, R19, 0xffffffff ;  /* 0xffffffff130f7836 */ /* 0x000fc60000000000 */
[----:B------:R-:W-:-:S04]  /*1900*/  ISETP.GT.U32.AND P0, PT, R17, 0xfd, PT ;  /* 0x000000fd1100780c */ /* 0x000fc80003f04070 */
[----:B------:R-:W-:-:S13]  /*1910*/  ISETP.GT.U32.OR P0, PT, R15, 0xfd, P0 ;  /* 0x000000fd0f00780c */ /* 0x000fda0000704470 */
[----:B------:R-:W-:Y:S01]  /*1920*/  @!P0 IMAD.MOV.U32 R14, RZ, RZ, RZ ;  /* 0x000000ffff0e8224 */ /* 0x000fe200078e00ff */
[----:B------:R-:W-:Y:S06]  /*1930*/  @!P0 BRA `(.L_x_30) ;  /* 0x00000000005c8947 */ /* 0x000fec0003800000 */
[----:B------:R-:W-:Y:S02]  /*1940*/  FSETP.GTU.FTZ.AND P0, PT, |R3|, +INF , PT ;  /* 0x7f8000000300780b */ /* 0x000fe40003f1c200 */
[----:B------:R-:W-:-:S04]  /*1950*/  FSETP.GTU.FTZ.AND P1, PT, |R4|, +INF , PT ;  /* 0x7f8000000400780b */ /* 0x000fc80003f3c200 */
[----:B------:R-:W-:-:S13]  /*1960*/  PLOP3.LUT P0, PT, P0, P1, PT, 0xf8, 0x8f ;  /* 0x00000000008f781c */ /* 0x000fda0000703f70 */
[----:B------:R-:W-:Y:S05]  /*1970*/  @P0 BRA `(.L_x_31) ;  /* 0x00000004004c0947 */ /* 0x000fea0003800000 */
[----:B------:R-:W-:-:S13]  /*1980*/  LOP3.LUT P0, RZ, R16, 0x7fffffff, R3, 0xc8, !PT ;  /* 0x7fffffff10ff7812 */ /* 0x000fda000780c803 */
[----:B------:R-:W-:Y:S05]  /*1990*/  @!P0 BRA `(.L_x_32) ;  /* 0x00000004003c8947 */ /* 0x000fea0003800000 */
[C---:B------:R-:W-:Y:S02]  /*19a0*/  FSETP.NEU.FTZ.AND P2, PT, |R3|.reuse, +INF , PT ;  /* 0x7f8000000300780b */ /* 0x040fe40003f5d200 */
[----:B------:R-:W-:Y:S02]  /*19b0*/  FSETP.NEU.FTZ.AND P1, PT, |R4|, +INF , PT ;  /* 0x7f8000000400780b */ /* 0x000fe40003f3d200 */
[----:B------:R-:W-:-:S11]  /*19c0*/  FSETP.NEU.FTZ.AND P0, PT, |R3|, +INF , PT ;  /* 0x7f8000000300780b */ /* 0x000fd60003f1d200 */
[----:B------:R-:W-:Y:S05]  /*19d0*/  @!P1 BRA !P2, `(.L_x_32) ;  /* 0x00000004002c9947 */ /* 0x000fea0005000000 */
[----:B------:R-:W-:-:S04]  /*19e0*/  LOP3.LUT P2, RZ, R3, 0x7fffffff, RZ, 0xc0, !PT ;  /* 0x7fffffff03ff7812 */ /* 0x000fc8000784c0ff */
[----:B------:R-:W-:-:S13]  /*19f0*/  PLOP3.LUT P1, PT, P1, P2, PT, 0x2f, 0xf2 ;  /* 0x0000000000f2781c */ /* 0x000fda0000f24577 */
[----:B------:R-:W-:Y:S05]  /*1a00*/  @P1 BRA `(.L_x_33) ;  /* 0x0000000400181947 */ /* 0x000fea0003800000 */
[----:B------:R-:W-:-:S04]  /*1a10*/  LOP3.LUT P1, RZ, R16, 0x7fffffff, RZ, 0xc0, !PT ;  /* 0x7fffffff10ff7812 */ /* 0x000fc8000782c0ff */
[----:B------:R-:W-:-:S13]  /*1a20*/  PLOP3.LUT P0, PT, P0, P1, PT, 0x2f, 0xf2 ;  /* 0x0000000000f2781c */ /* 0x000fda0000702577 */
[----:B------:R-:W-:Y:S05]  /*1a30*/  @P0 BRA `(.L_x_34) ;  /* 0x0000000400000947 */ /* 0x000fea0003800000 */
[----:B------:R-:W-:Y:S02]  /*1a40*/  ISETP.GE.AND P0, PT, R15, RZ, PT ;  /* 0x000000ff0f00720c */ /* 0x000fe40003f06270 */
[----:B------:R-:W-:-:S11]  /*1a50*/  ISETP.GE.AND P1, PT, R17, RZ, PT ;  /* 0x000000ff1100720c */ /* 0x000fd60003f26270 */
[----:B------:R-:W-:Y:S01]  /*1a60*/  @P0 IMAD.MOV.U32 R14, RZ, RZ, RZ ;  /* 0x000000ffff0e0224 */ /* 0x000fe200078e00ff */
[----:B------:R-:W-:Y:S01]  /*1a70*/  @!P0 MOV R14, 0xffffffc0 ;  /* 0xffffffc0000e8802 */ /* 0x000fe20000000f00 */
[----:B------:R-:W-:Y:S01]  /*1a80*/  @!P0 FFMA R3, R3, 1.84467440737095516160e+19, RZ ;  /* 0x5f80000003038823 */ /* 0x000fe200000000ff */
[----:B------:R-:W-:-:S03]  /*1a90*/  @!P1 FFMA R16, R4, 1.84467440737095516160e+19, RZ ;  /* 0x5f80000004109823 */ /* 0x000fc600000000ff */
[----:B------:R-:W-:-:S07]  /*1aa0*/  @!P1 VIADD R14, R14, 0x40 ;  /* 0x000000400e0e9836 */ /* 0x000fce0000000000 */
.L_x_30:
[----:B------:R-:W-:Y:S01]  /*1ab0*/  LEA R15, R13, 0xc0800000, 0x17 ;  /* 0xc08000000d0f7811 */ /* 0x000fe200078eb8ff */
[----:B------:R-:W-:Y:S04]  /*1ac0*/  BSSY.RECONVERGENT B2, `(.L_x_35) ;  /* 0x0000036000027945 */ /* 0x000fe80003800200 */
[----:B------:R-:W-:Y:S01]  /*1ad0*/  IMAD.IADD R17, R16, 0x1, -R15 ;  /* 0x0000000110117824 */ /* 0x000fe200078e0a0f */
[----:B------:R-:W-:-:S03]  /*1ae0*/  IADD3 R16, PT, PT, R19, -0x7f, RZ ;  /* 0xffffff8113107810 */ /* 0x000fc60007ffe0ff */
[----:B------:R0:W1:Y:S01]  /*1af0*/  MUFU.RCP R18, R17 ;  /* 0x0000001100127308 */ /* 0x0000620000001000 */
[----:B------:R-:W-:Y:S01]  /*1b00*/  FADD.FTZ R20, -R17, -RZ ;  /* 0x800000ff11147221 */ /* 0x000fe20000010100 */
[C---:B------:R-:W-:Y:S01]  /*1b10*/  IMAD R3, R16.reuse, -0x800000, R3 ;  /* 0xff80000010037824 */ /* 0x040fe200078e0203 */
[----:B0-----:R-:W-:-:S05]  /*1b20*/  IADD3 R17, PT, PT, R16, 0x7f, -R13 ;  /* 0x0000007f10117810 */ /* 0x001fca0007ffe80d */
[----:B------:R-:W-:Y:S02]  /*1b30*/  IMAD.IADD R14, R17, 0x1, R14 ;  /* 0x00000001110e7824 */ /* 0x000fe400078e020e */
[----:B-1----:R-:W-:-:S04]  /*1b40*/  FFMA R15, R18, R20, 1 ;  /* 0x3f800000120f7423 */ /* 0x002fc80000000014 */
[----:B------:R-:W-:-:S04]  /*1b50*/  FFMA R18, R18, R15, R18 ;  /* 0x0000000f12127223 */ /* 0x000fc80000000012 */
[----:B------:R-:W-:-:S04]  /*1b60*/  FFMA R15, R3, R18, RZ ;  /* 0x00000012030f7223 */ /* 0x000fc800000000ff */
[----:B------:R-:W-:-:S04]  /*1b70*/  FFMA R19, R20, R15, R3 ;  /* 0x0000000f14137223 */ /* 0x000fc80000000003 */
[----:B------:R-:W-:-:S04]  /*1b80*/  FFMA R15, R18, R19, R15 ;  /* 0x00000013120f7223 */ /* 0x000fc8000000000f */
[----:B------:R-:W-:-:S04]  /*1b90*/  FFMA R20, R20, R15, R3 ;  /* 0x0000000f14147223 */ /* 0x000fc80000000003 */
[----:B------:R-:W-:-:S05]  /*1ba0*/  FFMA R3, R18, R20, R15 ;  /* 0x0000001412037223 */ /* 0x000fca000000000f */
[----:B------:R-:W-:-:S04]  /*1bb0*/  SHF.R.U32.HI R13, RZ, 0x17, R3 ;  /* 0x00000017ff0d7819 */ /* 0x000fc80000011603 */
[----:B------:R-:W-:-:S05]  /*1bc0*/  LOP3.LUT R13, R13, 0xff, RZ, 0xc0, !PT ;  /* 0x000000ff0d0d7812 */ /* 0x000fca00078ec0ff */
[----:B------:R-:W-:-:S05]  /*1bd0*/  IMAD.IADD R16, R13, 0x1, R14 ;  /* 0x000000010d107824 */ /* 0x000fca00078e020e */
[----:B------:R-:W-:-:S04]  /*1be0*/  IADD3 R13, PT, PT, R16, -0x1, RZ ;  /* 0xffffffff100d7810 */ /* 0x000fc80007ffe0ff */
[----:B------:R-:W-:-:S13]  /*1bf0*/  ISETP.GE.U32.AND P0, PT, R13, 0xfe, PT ;  /* 0x000000fe0d00780c */ /* 0x000fda0003f06070 */
[----:B------:R-:W-:Y:S05]  /*1c00*/  @!P0 BRA `(.L_x_36) ;  /* 0x0000000000808947 */ /* 0x000fea0003800000 */
[----:B------:R-:W-:-:S13]  /*1c10*/  ISETP.GT.AND P0, PT, R16, 0xfe, PT ;  /* 0x000000fe1000780c */ /* 0x000fda0003f04270 */
[----:B------:R-:W-:Y:S05]  /*1c20*/  @P0 BRA `(.L_x_37) ;  /* 0x00000000006c0947 */ /* 0x000fea0003800000 */
[----:B------:R-:W-:-:S13]  /*1c30*/  ISETP.GE.AND P0, PT, R16, 0x1, PT ;  /* 0x000000011000780c */ /* 0x000fda0003f06270 */
[----:B------:R-:W-:Y:S05]  /*1c40*/  @P0 BRA `(.L_x_38) ;  /* 0x0000000000740947 */ /* 0x000fea0003800000 */
[----:B------:R-:W-:Y:S02]  /*1c50*/  ISETP.GE.AND P0, PT, R16, -0x18, PT ;  /* 0xffffffe81000780c */ /* 0x000fe40003f06270 */
[----:B------:R-:W-:-:S11]  /*1c60*/  LOP3.LUT R3, R3, 0x80000000, RZ, 0xc0, !PT ;  /* 0x8000000003037812 */ /* 0x000fd600078ec0ff */
[----:B------:R-:W-:Y:S05]  /*1c70*/  @!P0 BRA `(.L_x_38) ;  /* 0x0000000000688947 */ /* 0x000fea0003800000 */
[-CC-:B------:R-:W-:Y:S01]  /*1c80*/  FFMA.RZ R13, R18, R20.reuse, R15.reuse ;  /* 0x00000014120d7223 */ /* 0x180fe2000000c00f */
[C---:B------:R-:W-:Y:S02]  /*1c90*/  ISETP.NE.AND P2, PT, R16.reuse, RZ, PT ;  /* 0x000000ff1000720c */ /* 0x040fe40003f45270 */
[----:B------:R-:W-:Y:S02]  /*1ca0*/  ISETP.NE.AND P1, PT, R16, RZ, PT ;  /* 0x000000ff1000720c */ /* 0x000fe40003f25270 */
[----:B------:R-:W-:Y:S01]  /*1cb0*/  LOP3.LUT R14, R13, 0x7fffff, RZ, 0xc0, !PT ;  /* 0x007fffff0d0e7812 */ /* 0x000fe200078ec0ff */
[CCC-:B------:R-:W-:Y:S01]  /*1cc0*/  FFMA.RP R13, R18.reuse, R20.reuse, R15.reuse ;  /* 0x00000014120d7223 */ /* 0x1c0fe2000000800f */
[----:B------:R-:W-:Y:S01]  /*1cd0*/  FFMA.RM R18, R18, R20, R15 ;  /* 0x0000001412127223 */ /* 0x000fe2000000400f */
[----:B------:R-:W-:Y:S01]  /*1ce0*/  VIADD R15, R16, 0x20 ;  /* 0x00000020100f7836 */ /* 0x000fe20000000000 */
[----:B------:R-:W-:Y:S01]  /*1cf0*/  LOP3.LUT R14, R14, 0x800000, RZ, 0xfc, !PT ;  /* 0x008000000e0e7812 */ /* 0x000fe200078efcff */
[----:B------:R-:W-:-:S02]  /*1d00*/  IMAD.MOV R16, RZ, RZ, -R16 ;  /* 0x000000ffff107224 */ /* 0x000fc400078e0a10 */
[----:B------:R-:W-:Y:S02]  /*1d10*/  FSETP.NEU.FTZ.AND P0, PT, R13, R18, PT ;  /* 0x000000120d00720b */ /* 0x000fe40003f1d000 */
[----:B------:R-:W-:Y:S02]  /*1d20*/  SHF.L.U32 R15, R14, R15, RZ ;  /* 0x0000000f0e0f7219 */ /* 0x000fe400000006ff */
[----:B------:R-:W-:Y:S02]  /*1d30*/  SEL R13, R16, RZ, P2 ;  /* 0x000000ff100d7207 */ /* 0x000fe40001000000 */
[----:B------:R-:W-:Y:S02]  /*1d40*/  ISETP.NE.AND P1, PT, R15, RZ, P1 ;  /* 0x000000ff0f00720c */ /* 0x000fe40000f25270 */
[----:B------:R-:W-:Y:S02]  /*1d50*/  SHF.R.U32.HI R13, RZ, R13, R14 ;  /* 0x0000000dff0d7219 */ /* 0x000fe4000001160e */
[----:B------:R-:W-:-:S02]  /*1d60*/  PLOP3.LUT P0, PT, P0, P1, PT, 0xf8, 0x8f ;  /* 0x00000000008f781c */ /* 0x000fc40000703f70 */
[----:B------:R-:W-:Y:S02]  /*1d70*/  SHF.R.U32.HI R15, RZ, 0x1, R13 ;  /* 0x00000001ff0f7819 */ /* 0x000fe4000001160d */
[----:B------:R-:W-:-:S04]  /*1d80*/  SEL R14, RZ, 0x1, !P0 ;  /* 0x00000001ff0e7807 */ /* 0x000fc80004000000 */
[----:B------:R-:W-:-:S04]  /*1d90*/  LOP3.LUT R14, R14, 0x1, R15, 0xf8, !PT ;  /* 0x000000010e0e7812 */ /* 0x000fc800078ef80f */
[----:B------:R-:W-:-:S04]  /*1da0*/  LOP3.LUT R14, R14, R13, RZ, 0xc0, !PT ;  /* 0x0000000d0e0e7212 */ /* 0x000fc800078ec0ff */
[----:B------:R-:W-:-:S04]  /*1db0*/  IADD3 R14, PT, PT, R15, R14, RZ ;  /* 0x0000000e0f0e7210 */ /* 0x000fc80007ffe0ff */
[----:B------:R-:W-:Y:S01]  /*1dc0*/  LOP3.LUT R3, R14, R3, RZ, 0xfc, !PT ;  /* 0x000000030e037212 */ /* 0x000fe200078efcff */
[----:B------:R-:W-:Y:S06]  /*1dd0*/  BRA `(.L_x_38) ;  /* 0x0000000000107947 */ /* 0x000fec0003800000 */
.L_x_37:
[----:B------:R-:W-:-:S04]  /*1de0*/  LOP3.LUT R3, R3, 0x80000000, RZ, 0xc0, !PT ;  /* 0x8000000003037812 */ /* 0x000fc800078ec0ff */
[----:B------:R-:W-:Y:S01]  /*1df0*/  LOP3.LUT R3, R3, 0x7f800000, RZ, 0xfc, !PT ;  /* 0x7f80000003037812 */ /* 0x000fe200078efcff */
[----:B------:R-:W-:Y:S06]  /*1e00*/  BRA `(.L_x_38) ;  /* 0x0000000000047947 */ /* 0x000fec0003800000 */
.L_x_36:
[----:B------:R-:W-:-:S07]  /*1e10*/  IMAD R3, R14, 0x800000, R3 ;  /* 0x008000000e037824 */ /* 0x000fce00078e0203 */
.L_x_38:
[----:B------:R-:W-:Y:S05]  /*1e20*/  BSYNC.RECONVERGENT B2 ;  /* 0x0000000000027941 */ /* 0x000fea0003800200 */
.L_x_35:
[----:B------:R-:W-:Y:S05]  /*1e30*/  BRA `(.L_x_39) ;  /* 0x0000000000207947 */ /* 0x000fea0003800000 */
.L_x_34:
[----:B------:R-:W-:-:S04]  /*1e40*/  LOP3.LUT R3, R16, 0x80000000, R3, 0x48, !PT ;  /* 0x8000000010037812 */ /* 0x000fc800078e4803 */
[----:B------:R-:W-:Y:S01]  /*1e50*/  LOP3.LUT R3, R3, 0x7f800000, RZ, 0xfc, !PT ;  /* 0x7f80000003037812 */ /* 0x000fe200078efcff */
[----:B------:R-:W-:Y:S06]  /*1e60*/  BRA `(.L_x_39) ;  /* 0x0000000000147947 */ /* 0x000fec0003800000 */
.L_x_33:
[----:B------:R-:W-:Y:S01]  /*1e70*/  LOP3.LUT R3, R16, 0x80000000, R3, 0x48, !PT ;  /* 0x8000000010037812 */ /* 0x000fe200078e4803 */
[----:B------:R-:W-:Y:S06]  /*1e80*/  BRA `(.L_x_39) ;  /* 0x00000000000c7947 */ /* 0x000fec0003800000 */
.L_x_32:
[----:B------:R-:W0:Y:S01]  /*1e90*/  MUFU.RSQ R3, -QNAN ;  /* 0xffc0000000037908 */ /* 0x000e220000001400 */
[----:B------:R-:W-:Y:S05]  /*1ea0*/  BRA `(.L_x_39) ;  /* 0x0000000000047947 */ /* 0x000fea0003800000 */
.L_x_31:
[----:B------:R-:W-:-:S07]  /*1eb0*/  FADD.FTZ R3, R3, R4 ;  /* 0x0000000403037221 */ /* 0x000fce0000010000 */
.L_x_39:
[----:B------:R-:W-:Y:S05]  /*1ec0*/  BSYNC.RECONVERGENT B1 ;  /* 0x0000000000017941 */ /* 0x000fea0003800200 */
.L_x_29:
[----:B------:R-:W-:-:S04]  /*1ed0*/  HFMA2 R13, -RZ, RZ, 0, 0 ;  /* 0x00000000ff0d7431 */ /* 0x000fc800000001ff */
[----:B0-----:R-:W-:Y:S05]  /*1ee0*/  RET.REL.NODEC R12 `(_Z17computeCollisionsPfS_S_S_S_S_S_S_S_S_i) ;  /* 0xffffffe00c447950 */ /* 0x001fea0003c3ffff */
.L_x_40:
        /* <DEDUP_REMOVED lines=9> */
.L_x_84:


//--------------------- .text._Z10moveSystemPfS_S_S_S_S_S_ffi --------------------------
	.section	.text._Z10moveSystemPfS_S_S_S_S_S_ffi,"ax",@progbits
	.align	128
        .global         _Z10moveSystemPfS_S_S_S_S_S_ffi
        .type           _Z10moveSystemPfS_S_S_S_S_S_ffi,@function
        .size           _Z10moveSystemPfS_S_S_S_S_S_ffi,(.L_x_85 - _Z10moveSystemPfS_S_S_S_S_S_ffi)
        .other          _Z10moveSystemPfS_S_S_S_S_S_ffi,@"STO_CUDA_ENTRY STV_DEFAULT"
_Z10moveSystemPfS_S_S_S_S_S_ffi:
.text._Z10moveSystemPfS_S_S_S_S_S_ffi:
        /* <DEDUP_REMOVED lines=12> */
[----:B0-----:R-:W-:-:S05]  /*00c0*/  IMAD.WIDE R12, R2, 0x4, R12 ;  /* 0x00000004020c7825 */ /* 0x001fca00078e020c */
[----:B-1----:R-:W4:Y:S01]  /*00d0*/  LDG.E R3, desc[UR4][R12.64] ;  /* 0x000000040c037981 */ /* 0x002f22000c1e1900 */
[----:B--2---:R-:W-:-:S05]  /*00e0*/  IMAD.WIDE R6, R2, 0x4, R6 ;  /* 0x0000000402067825 */ /* 0x004fca00078e0206 */
[----:B------:R-:W2:Y:S01]  /*00f0*/  LDG.E R0, desc[UR4][R6.64] ;  /* 0x0000000406007981 */ /* 0x000ea2000c1e1900 */
[----:B------:R-:W-:Y:S01]  /*0100*/  BSSY.RECONVERGENT B0, `(.L_x_41) ;  /* 0x000000d000007945 */ /* 0x000fe20003800200 */
[----:B---3--:R-:W-:Y:S01]  /*0110*/  IMAD.WIDE R4, R2, 0x4, R4 ;  /* 0x0000000402047825 */ /* 0x008fe200078e0204 */
[----:B----4-:R-:W0:Y:S08]  /*0120*/  MUFU.RCP R8, R3 ;  /* 0x0000000300087308 */ /* 0x010e300000001000 */
[----:B--2---:R-:W1:Y:S01]  /*0130*/  FCHK P0, R0, R3 ;  /* 0x0000000300007302 */ /* 0x004e620000000000 */
[----:B0-----:R-:W-:-:S04]  /*0140*/  FFMA R9, -R3, R8, 1 ;  /* 0x3f80000003097423 */ /* 0x001fc80000000108 */
[----:B------:R-:W-:-:S04]  /*0150*/  FFMA R9, R8, R9, R8 ;  /* 0x0000000908097223 */ /* 0x000fc80000000008 */
[----:B------:R-:W-:-:S04]  /*0160*/  FFMA R8, R0, R9, RZ ;  /* 0x0000000900087223 */ /* 0x000fc800000000ff */
[----:B------:R-:W-:-:S04]  /*0170*/  FFMA R10, -R3, R8, R0 ;  /* 0x00000008030a7223 */ /* 0x000fc80000000100 */
[----:B------:R-:W-:Y:S01]  /*0180*/  FFMA R8, R9, R10, R8 ;  /* 0x0000000a09087223 */ /* 0x000fe20000000008 */
[----:B-1----:R-:W-:Y:S06]  /*0190*/  @!P0 BRA `(.L_x_42) ;  /* 0x00000000000c8947 */ /* 0x002fec0003800000 */
[----:B------:R-:W-:-:S07]  /*01a0*/  MOV R14, 0x1c0 ;  /* 0x000001c0000e7802 */ /* 0x000fce0000000f00 */
[----:B------:R-:W-:Y:S05]  /*01b0*/  CALL.REL.NOINC `($__internal_4_$__cuda_sm3x_div_rn_noftz_f32_slowpath) ;  /* 0x0000000000b47944 */ /* 0x000fea0003c00000 */
[----:B------:R-:W-:-:S07]  /*01c0*/  IMAD.MOV.U32 R8, RZ, RZ, R0 ;  /* 0x000000ffff087224 */ /* 0x000fce00078e0000 */
.L_x_42:
[----:B------:R-:W-:Y:S05]  /*01d0*/  BSYNC.RECONVERGENT B0 ;  /* 0x0000000000007941 */ /* 0x000fea0003800200 */
.L_x_41:
[----:B------:R-:W0:Y:S01]  /*01e0*/  LDCU UR6, c[0x0][0x3b8] ;  /* 0x00007700ff0677ac */ /* 0x000e220008000800 */
[----:B------:R-:W1:Y:S01]  /*01f0*/  LDC.64 R10, c[0x0][0x388] ;  /* 0x0000e200ff0a7b82 */ /* 0x000e620000000a00 */
[----:B0-----:R-:W-:-:S07]  /*0200*/  FMUL R3, R8, UR6 ;  /* 0x0000000608037c20 */ /* 0x001fce0008400000 */
[----:B------:R-:W0:Y:S01]  /*0210*/  LDC.64 R8, c[0x0][0x3a8] ;  /* 0x0000ea00ff087b82 */ /* 0x000e220000000a00 */
[----:B------:R2:W-:Y:S04]  /*0220*/  REDG.E.ADD.F32.FTZ.RN.STRONG.GPU desc[UR4][R4.64], R3 ;  /* 0x00000003040079a6 */ /* 0x0005e8000c12f304 */
[----:B------:R-:W3:Y:S01]  /*0230*/  LDG.E R13, desc[UR4][R12.64] ;  /* 0x000000040c0d7981 */ /* 0x000ee2000c1e1900 */
[----:B-1----:R-:W-:-:S05]  /*0240*/  IMAD.WIDE R10, R2, 0x4, R10 ;  /* 0x00000004020a7825 */ /* 0x002fca00078e020a */
[----:B------:R-:W4:Y:S01]  /*0250*/  LDG.E R0, desc[UR4][R10.64] ;  /* 0x000000040a007981 */ /* 0x000f22000c1e1900 */
[----:B------:R-:W-:Y:S01]  /*0260*/  BSSY.RECONVERGENT B0, `(.L_x_43) ;  /* 0x000000e000007945 */ /* 0x000fe20003800200 */
[----:B0-----:R-:W-:Y:S01]  /*0270*/  IMAD.WIDE R8, R2, 0x4, R8 ;  /* 0x0000000402087825 */ /* 0x001fe200078e0208 */
[----:B---3--:R-:W0:Y:S08]  /*0280*/  MUFU.RCP R14, R13 ;  /* 0x0000000d000e7308 */ /* 0x008e300000001000 */
[----:B----4-:R-:W1:Y:S01]  /*0290*/  FCHK P0, R0, R13 ;  /* 0x0000000d00007302 */ /* 0x010e620000000000 */
[----:B0-----:R-:W-:-:S04]  /*02a0*/  FFMA R15, -R13, R14, 1 ;  /* 0x3f8000000d0f7423 */ /* 0x001fc8000000010e */
[----:B------:R-:W-:-:S04]  /*02b0*/  FFMA R15, R14, R15, R14 ;  /* 0x0000000f0e0f7223 */ /* 0x000fc8000000000e */
[----:B------:R-:W-:-:S04]  /*02c0*/  FFMA R14, R0, R15, RZ ;  /* 0x0000000f000e7223 */ /* 0x000fc800000000ff */
[----:B------:R-:W-:-:S04]  /*02d0*/  FFMA R16, -R13, R14, R0 ;  /* 0x0000000e0d107223 */ /* 0x000fc80000000100 */
[----:B------:R-:W-:Y:S01]  /*02e0*/  FFMA R14, R15, R16, R14 ;  /* 0x000000100f0e7223 */ /* 0x000fe2000000000e */
[----:B-12---:R-:W-:Y:S06]  /*02f0*/  @!P0 BRA `(.L_x_44) ;  /* 0x0000000000108947 */ /* 0x006fec0003800000 */
[----:B------:R-:W-:Y:S01]  /*0300*/  IMAD.MOV.U32 R3, RZ, RZ, R13 ;  /* 0x000000ffff037224 */ /* 0x000fe200078e000d */
[----:B------:R-:W-:-:S07]  /*0310*/  MOV R14, 0x330 ;  /* 0x00000330000e7802 */ /* 0x000fce0000000f00 */
[----:B------:R-:W-:Y:S05]  /*0320*/  CALL.REL.NOINC `($__internal_4_$__cuda_sm3x_div_rn_noftz_f32_slowpath) ;  /* 0x0000000000587944 */ /* 0x000fea0003c00000 */
[----:B------:R-:W-:-:S07]  /*0330*/  IMAD.MOV.U32 R14, RZ, RZ, R0 ;  /* 0x000000ffff0e7224 */ /* 0x000fce00078e0000 */
.L_x_44:
[----:B------:R-:W-:Y:S05]  /*0340*/  BSYNC.RECONVERGENT B0 ;  /* 0x0000000000007941 */ /* 0x000fea0003800200 */
.L_x_43:
[----:B------:R-:W0:Y:S01]  /*0350*/  LDCU.64 UR6, c[0x0][0x3b8] ;  /* 0x00007700ff0677ac */ /* 0x000e220008000a00 */
[----:B------:R-:W1:Y:S01]  /*0360*/  LDC.64 R12, c[0x0][0x390] ;  /* 0x0000e400ff0c7b82 */ /* 0x000e620000000a00 */
[----:B0-----:R-:W-:-:S07]  /*0370*/  FMUL R17, R14, UR6 ;  /* 0x000000060e117c20 */ /* 0x001fce0008400000 */
[----:B------:R-:W0:Y:S01]  /*0380*/  LDC.64 R14, c[0x0][0x398] ;  /* 0x0000e600ff0e7b82 */ /* 0x000e220000000a00 */
[----:B------:R2:W-:Y:S04]  /*0390*/  REDG.E.ADD.F32.FTZ.RN.STRONG.GPU desc[UR4][R8.64], R17 ;  /* 0x00000011080079a6 */ /* 0x0005e8000c12f304 */
[----:B------:R-:W3:Y:S01]  /*03a0*/  LDG.E R4, desc[UR4][R4.64] ;  /* 0x0000000404047981 */ /* 0x000ee2000c1e1900 */
[----:B-1----:R-:W-:-:S04]  /*03b0*/  IMAD.WIDE R12, R2, 0x4, R12 ;  /* 0x00000004020c7825 */ /* 0x002fc800078e020c */
[----:B---3--:R-:W-:-:S05]  /*03c0*/  FMUL R19, R4, UR7 ;  /* 0x0000000704137c20 */ /* 0x008fca0008400000 */
[----:B------:R-:W-:Y:S04]  /*03d0*/  REDG.E.ADD.F32.FTZ.RN.STRONG.GPU desc[UR4][R12.64], R19 ;  /* 0x000000130c0079a6 */ /* 0x000fe8000c12f304 */
[----:B------:R-:W3:Y:S01]  /*03e0*/  LDG.E R0, desc[UR4][R8.64] ;  /* 0x0000000408007981 */ /* 0x000ee2000c1e1900 */
[----:B0-----:R-:W-:-:S04]  /*03f0*/  IMAD.WIDE R2, R2, 0x4, R14 ;  /* 0x0000000402027825 */ /* 0x001fc800078e020e */
[----:B---3--:R-:W-:-:S05]  /*0400*/  FMUL R15, R0, UR7 ;  /* 0x00000007000f7c20 */ /* 0x008fca0008400000 */
[----:B------:R-:W-:Y:S04]  /*0410*/  REDG.E.ADD.F32.FTZ.RN.STRONG.GPU desc[UR4][R2.64], R15 ;  /* 0x0000000f020079a6 */ /* 0x000fe8000c12f304 */
[----:B------:R-:W3:Y:S02]  /*0420*/  LDG.E R0, desc[UR4][R12.64] ;  /* 0x000000040c007981 */ /* 0x000ee4000c1e1900 */
[----:B---3--:R-:W-:-:S05]  /*0430*/  FMUL R5, RZ, R0 ;  /* 0x00000000ff057220 */ /* 0x008fca0000400000 */
[----:B------:R-:W-:Y:S04]  /*0440*/  STG.E desc[UR4][R6.64], R5 ;  /* 0x0000000506007986 */ /* 0x000fe8000c101904 */
[----:B------:R-:W2:Y:S02]  /*0450*/  LDG.E R0, desc[UR4][R2.64] ;  /* 0x0000000402007981 */ /* 0x000ea4000c1e1900 */
[----:B--2---:R-:W-:-:S05]  /*0460*/  FMUL R17, RZ, R0 ;  /* 0x00000000ff117220 */ /* 0x004fca0000400000 */
[----:B------:R-:W-:Y:S01]  /*0470*/  STG.E desc[UR4][R10.64], R17 ;  /* 0x000000110a007986 */ /* 0x000fe2000c101904 */
[----:B------:R-:W-:Y:S05]  /*0480*/  EXIT ;  /* 0x000000000000794d */ /* 0x000fea0003800000 */
        .weak           $__internal_4_$__cuda_sm3x_div_rn_noftz_f32_slowpath
        .type           $__internal_4_$__cuda_sm3x_div_rn_noftz_f32_slowpath,@function
        .size           $__internal_4_$__cuda_sm3x_div_rn_noftz_f32_slowpath,(.L_x_85 - $__internal_4_$__cuda_sm3x_div_rn_noftz_f32_slowpath)
$__internal_4_$__cuda_sm3x_div_rn_noftz_f32_slowpath:
[----:B------:R-:W-:Y:S01]  /*0490*/  SHF.R.U32.HI R15, RZ, 0x17, R3 ;  /* 0x00000017ff0f7819 */ /* 0x000fe20000011603 */
[----:B------:R-:W-:Y:S01]  /*04a0*/  BSSY.RECONVERGENT B1, `(.L_x_45) ;  /* 0x0000062000017945 */ /* 0x000fe20003800200 */
[----:B------:R-:W-:Y:S02]  /*04b0*/  SHF.R.U32.HI R16, RZ, 0x17, R0 ;  /* 0x00000017ff107819 */ /* 0x000fe40000011600 */
[----:B------:R-:W-:Y:S02]  /*04c0*/  LOP3.LUT R15, R15, 0xff, RZ, 0xc0, !PT ;  /* 0x000000ff0f0f7812 */ /* 0x000fe400078ec0ff */
[----:B------:R-:W-:Y:S02]  /*04d0*/  LOP3.LUT R17, R16, 0xff, RZ, 0xc0, !PT ;  /* 0x000000ff10117812 */ /* 0x000fe400078ec0ff */
[----:B------:R-:W-:-:S03]  /*04e0*/  IADD3 R19, PT, PT, R15, -0x1, RZ ;  /* 0xffffffff0f137810 */ /* 0x000fc60007ffe0ff */
[----:B------:R-:W-:Y:S01]  /*04f0*/  VIADD R18, R17, 0xffffffff ;  /* 0xffffffff11127836 */ /* 0x000fe20000000000 */
        /* <DEDUP_REMOVED lines=27> */
.L_x_46:
[----:B------:R-:W-:Y:S01]  /*06b0*/  LEA R18, R15, 0xc0800000, 0x17 ;  /* 0xc08000000f127811 */ /* 0x000fe200078eb8ff */
[----:B------:R-:W-:Y:S01]  /*06c0*/  VIADD R17, R17, 0xffffff81 ;  /* 0xffffff8111117836 */ /* 0x000fe20000000000 */
[----:B------:R-:W-:Y:S03]  /*06d0*/  BSSY.RECONVERGENT B2, `(.L_x_51) ;  /* 0x0000035000027945 */ /* 0x000fe60003800200 */
[----:B------:R-:W-:Y:S02]  /*06e0*/  IMAD.IADD R19, R3, 0x1, -R18 ;  /* 0x0000000103137824 */ /* 0x000fe400078e0a12 */
[C---:B------:R-:W-:Y:S01]  /*06f0*/  IMAD R0, R17.reuse, -0x800000, R0 ;  /* 0xff80000011007824 */ /* 0x040fe200078e0200 */
[----:B------:R-:W-:Y:S01]  /*0700*/  IADD3 R17, PT, PT, R17, 0x7f, -R15 ;  /* 0x0000007f11117810 */ /* 0x000fe20007ffe80f */
[----:B------:R-:W0:Y:S01]  /*0710*/  MUFU.RCP R3, R19 ;  /* 0x0000001300037308 */ /* 0x000e220000001000 */
[----:B------:R-:W-:-:S02]  /*0720*/  FADD.FTZ R21, -R19, -RZ ;  /* 0x800000ff13157221 */ /* 0x000fc40000010100 */
[----:B------:R-:W-:Y:S02]  /*0730*/  IADD3 R17, PT, PT, R17, R16, RZ ;  /* 0x0000001011117210 */ /* 0x000fe40007ffe0ff */
[----:B0-----:R-:W-:-:S04]  /*0740*/  FFMA R18, R3, R21, 1 ;  /* 0x3f80000003127423 */ /* 0x001fc80000000015 */
        /* <DEDUP_REMOVED lines=8> */
[----:B------:R-:W-:-:S04]  /*07d0*/  IMAD.IADD R19, R15, 0x1, R17 ;  /* 0x000000010f137824 */ /* 0x000fc800078e0211 */
[----:B------:R-:W-:-:S05]  /*07e0*/  VIADD R15, R19, 0xffffffff ;  /* 0xffffffff130f7836 */ /* 0x000fca0000000000 */
        /* <DEDUP_REMOVED lines=10> */
[----:B------:R-:W-:Y:S01]  /*0890*/  IMAD.MOV R17, RZ, RZ, -R19 ;  /* 0x000000ffff117224 */ /* 0x000fe200078e0a13 */
[C---:B------:R-:W-:Y:S02]  /*08a0*/  ISETP.NE.AND P2, PT, R19.reuse, RZ, PT ;  /* 0x000000ff1300720c */ /* 0x040fe40003f45270 */
[----:B------:R-:W-:Y:S02]  /*08b0*/  ISETP.NE.AND P1, PT, R19, RZ, PT ;  /* 0x000000ff1300720c */ /* 0x000fe40003f25270 */
[----:B------:R-:W-:Y:S01]  /*08c0*/  LOP3.LUT R16, R15, 0x7fffff, RZ, 0xc0, !PT ;  /* 0x007fffff0f107812 */ /* 0x000fe200078ec0ff */
[CCC-:B------:R-:W-:Y:S01]  /*08d0*/  FFMA.RP R15, R3.reuse, R21.reuse, R18.reuse ;  /* 0x00000015030f7223 */ /* 0x1c0fe20000008012 */
[----:B------:R-:W-:Y:S01]  /*08e0*/  FFMA.RM R18, R3, R21, R18 ;  /* 0x0000001503127223 */ /* 0x000fe20000004012 */
[----:B------:R-:W-:Y:S02]  /*08f0*/  IADD3 R3, PT, PT, R19, 0x20, RZ ;  /* 0x0000002013037810 */ /* 0x000fe40007ffe0ff */
[----:B------:R-:W-:-:S02]  /*0900*/  LOP3.LUT R16, R16, 0x800000, RZ, 0xfc, !PT ;  /* 0x0080000010107812 */ /* 0x000fc400078efcff */
        /* <DEDUP_REMOVED lines=9> */
[----:B------:R-:W-:-:S05]  /*09a0*/  LOP3.LUT R15, R18, R15, RZ, 0xc0, !PT ;  /* 0x0000000f120f7212 */ /* 0x000fca00078ec0ff */
[----:B------:R-:W-:-:S05]  /*09b0*/  IMAD.IADD R15, R16, 0x1, R15 ;  /* 0x00000001100f7824 */ /* 0x000fca00078e020f */
[----:B------:R-:W-:Y:S01]  /*09c0*/  LOP3.LUT R0, R15, R0, RZ, 0xfc, !PT ;  /* 0x000000000f007212 */ /* 0x000fe200078efcff */
[----:B------:R-:W-:Y:S06]  /*09d0*/  BRA `(.L_x_54) ;  /* 0x0000000000107947 */ /* 0x000fec0003800000 */
.L_x_53:
[----:B------:R-:W-:-:S04]  /*09e0*/  LOP3.LUT R0, R0, 0x80000000, RZ, 0xc0, !PT ;  /* 0x8000000000007812 */ /* 0x000fc800078ec0ff */
[----:B------:R-:W-:Y:S01]  /*09f0*/  LOP3.LUT R0, R0, 0x7f800000, RZ, 0xfc, !PT ;  /* 0x7f80000000007812 */ /* 0x000fe200078efcff */
[----:B------:R-:W-:Y:S06]  /*0a00*/  BRA `(.L_x_54) ;  /* 0x0000000000047947 */ /* 0x000fec0003800000 */
.L_x_52:
[----:B------:R-:W-:-:S07]  /*0a10*/  LEA R0, R17, R0, 0x17 ;  /* 0x0000000011007211 */ /* 0x000fce00078eb8ff */
.L_x_54:
[----:B------:R-:W-:Y:S05]  /*0a20*/  BSYNC.RECONVERGENT B2 ;  /* 0x0000000000027941 */ /* 0x000fea0003800200 */
.L_x_51:
[----:B------:R-:W-:Y:S05]  /*0a30*/  BRA `(.L_x_55) ;  /* 0x0000000000207947 */ /* 0x000fea0003800000 */
.L_x_50:
[----:B------:R-:W-:-:S04]  /*0a40*/  LOP3.LUT R0, R3, 0x80000000, R0, 0x48, !PT ;  /* 0x8000000003007812 */ /* 0x000fc800078e4800 */
[----:B------:R-:W-:Y:S01]  /*0a50*/  LOP3.LUT R0, R0, 0x7f800000, RZ, 0xfc, !PT ;  /* 0x7f80000000007812 */ /* 0x000fe200078efcff */
[----:B------:R-:W-:Y:S06]  /*0a60*/  BRA `(.L_x_55) ;  /* 0x0000000000147947 */ /* 0x000fec0003800000 */
.L_x_49:
[----:B------:R-:W-:Y:S01]  /*0a70*/  LOP3.LUT R0, R3, 0x80000000, R0, 0x48, !PT ;  /* 0x8000000003007812 */ /* 0x000fe200078e4800 */
[----:B------:R-:W-:Y:S06]  /*0a80*/  BRA `(.L_x_55) ;  /* 0x00000000000c7947 */ /* 0x000fec0003800000 */
.L_x_48:
[----:B------:R-:W0:Y:S01]  /*0a90*/  MUFU.RSQ R0, -QNAN ;  /* 0xffc0000000007908 */ /* 0x000e220000001400 */
[----:B------:R-:W-:Y:S05]  /*0aa0*/  BRA `(.L_x_55) ;  /* 0x0000000000047947 */ /* 0x000fea0003800000 */
.L_x_47:
[----:B------:R-:W-:-:S07]  /*0ab0*/  FADD.FTZ R0, R0, R3 ;  /* 0x0000000300007221 */ /* 0x000fce0000010000 */
.L_x_55:
[----:B------:R-:W-:Y:S05]  /*0ac0*/  BSYNC.RECONVERGENT B1 ;  /* 0x0000000000017941 */ /* 0x000fea0003800200 */
.L_x_45:
[----:B------:R-:W-:-:S04]  /*0ad0*/  IMAD.MOV.U32 R15, RZ, RZ, 0x0 ;  /* 0x00000000ff0f7424 */ /* 0x000fc800078e00ff */
[----:B0-----:R-:W-:Y:S05]  /*0ae0*/  RET.REL.NODEC R14 `(_Z10moveSystemPfS_S_S_S_S_S_ffi) ;  /* 0xfffffff40e447950 */ /* 0x001fea0003c3ffff */
.L_x_56:
        /* <DEDUP_REMOVED lines=9> */
.L_x_85:


//--------------------- .text._Z13computeForcesPfS_S_S_S_i --------------------------
	.section	.text._Z13computeForcesPfS_S_S_S_i,"ax",@progbits
	.align	128
        .global         _Z13computeForcesPfS_S_S_S_i
        .type           _Z13computeForcesPfS_S_S_S_i,@function
        .size           _Z13computeForcesPfS_S_S_S_i,(.L_x_87 - _Z13computeForcesPfS_S_S_S_i)
        .other          _Z13computeForcesPfS_S_S_S_i,@"STO_CUDA_ENTRY STV_DEFAULT"
_Z13computeForcesPfS_S_S_S_i:
.text._Z13computeForcesPfS_S_S_S_i:
        /* <DEDUP_REMOVED lines=9> */
[----:B------:R-:W-:Y:S02]  /*0090*/  IABS R7, R6 ;  /* 0x0000000600077213 */ /* 0x000fe40000000000 */
[----:B------:R-:W-:Y:S02]  /*00a0*/  IABS R8, R5 ;  /* 0x0000000500087213 */ /* 0x000fe40000000000 */
[----:B------:R-:W0:Y:S08]  /*00b0*/  I2F.RP R0, R7 ;  /* 0x0000000700007306 */ /* 0x000e300000209400 */
[----:B0-----:R-:W0:Y:S02]  /*00c0*/  MUFU.RCP R0, R0 ;  /* 0x0000000000007308 */ /* 0x001e240000001000 */
[----:B0-----:R-:W-:-:S06]  /*00d0*/  IADD3 R2, PT, PT, R0, 0xffffffe, RZ ;  /* 0x0ffffffe00027810 */ /* 0x001fcc0007ffe0ff */
[----:B------:R0:W1:Y:S02]  /*00e0*/  F2I.FTZ.U32.TRUNC.NTZ R3, R2 ;  /* 0x0000000200037305 */ /* 0x000064000021f000 */
[----:B0-----:R-:W-:Y:S02]  /*00f0*/  HFMA2 R2, -RZ, RZ, 0, 0 ;  /* 0x00000000ff027431 */ /* 0x001fe400000001ff */
[----:B-1----:R-:W-:-:S04]  /*0100*/  IMAD.MOV R4, RZ, RZ, -R3 ;  /* 0x000000ffff047224 */ /* 0x002fc800078e0a03 */
[----:B------:R-:W-:-:S04]  /*0110*/  IMAD R9, R4, R7, RZ ;  /* 0x0000000704097224 */ /* 0x000fc800078e02ff */
[----:B------:R-:W-:-:S06]  /*0120*/  IMAD.HI.U32 R3, R3, R9, R2 ;  /* 0x0000000903037227 */ /* 0x000fcc00078e0002 */
[----:B------:R-:W-:-:S04]  /*0130*/  IMAD.HI.U32 R4, R3, R8, RZ ;  /* 0x0000000803047227 */ /* 0x000fc800078e00ff */
[----:B------:R-:W-:-:S04]  /*0140*/  IMAD.MOV R0, RZ, RZ, -R4 ;  /* 0x000000ffff007224 */ /* 0x000fc800078e0a04 */
[----:B------:R-:W-:-:S05]  /*0150*/  IMAD R0, R7, R0, R8 ;  /* 0x0000000007007224 */ /* 0x000fca00078e0208 */
[----:B------:R-:W-:-:S13]  /*0160*/  ISETP.GT.U32.AND P2, PT, R7, R0, PT ;  /* 0x000000000700720c */ /* 0x000fda0003f44070 */
[-C--:B------:R-:W-:Y:S01]  /*0170*/  @!P2 IADD3 R0, PT, PT, R0, -R7.reuse, RZ ;  /* 0x800000070000a210 */ /* 0x080fe20007ffe0ff */
[----:B------:R-:W-:Y:S01]  /*0180*/  @!P2 VIADD R4, R4, 0x1 ;  /* 0x000000010404a836 */ /* 0x000fe20000000000 */
[----:B------:R-:W-:Y:S02]  /*0190*/  ISETP.NE.AND P2, PT, R6, RZ, PT ;  /* 0x000000ff0600720c */ /* 0x000fe40003f45270 */
[----:B------:R-:W-:Y:S02]  /*01a0*/  ISETP.GE.U32.AND P0, PT, R0, R7, PT ;  /* 0x000000070000720c */ /* 0x000fe40003f06070 */
[----:B------:R-:W-:-:S04]  /*01b0*/  LOP3.LUT R0, R5, R6, RZ, 0x3c, !PT ;  /* 0x0000000605007212 */ /* 0x000fc800078e3cff */
[----:B------:R-:W-:-:S07]  /*01c0*/  ISETP.GE.AND P1, PT, R0, RZ, PT ;  /* 0x000000ff0000720c */ /* 0x000fce0003f26270 */
[----:B------:R-:W-:-:S06]  /*01d0*/  @P0 IADD3 R4, PT, PT, R4, 0x1, RZ ;  /* 0x0000000104040810 */ /* 0x000fcc0007ffe0ff */
        /* <DEDUP_REMOVED lines=27> */
[----:B------:R-:W-:Y:S05]  /*0390*/  CALL.REL.NOINC `($__internal_5_$__cuda_sm20_sqrt_rn_f32_slowpath) ;  /* 0x00000004003c7944 */ /* 0x000fea0003c00000 */
[----:B------:R-:W-:Y:S01]  /*03a0*/  MOV R9, R6 ;  /* 0x0000000600097202 */ /* 0x000fe20000000f00 */
[----:B------:R-:W-:Y:S06]  /*03b0*/  BRA `(.L_x_59) ;  /* 0x0000000000107947 */ /* 0x000fec0003800000 */
.L_x_58:
[----:B------:R-:W-:Y:S01]  /*03c0*/  FMUL.FTZ R6, R7, R16 ;  /* 0x0000001007067220 */ /* 0x000fe20000410000 */
[----:B------:R-:W-:-:S03]  /*03d0*/  FMUL.FTZ R3, R16, 0.5 ;  /* 0x3f00000010037820 */ /* 0x000fc60000410000 */
[----:B------:R-:W-:-:S04]  /*03e0*/  FFMA R9, -R6, R6, R7 ;  /* 0x0000000606097223 */ /* 0x000fc80000000107 */
[----:B------:R-:W-:-:S07]  /*03f0*/  FFMA R9, R9, R3, R6 ;  /* 0x0000000309097223 */ /* 0x000fce0000000006 */
.L_x_59:
[----:B------:R-:W-:Y:S05]  /*0400*/  BSYNC.RECONVERGENT B0 ;  /* 0x0000000000007941 */ /* 0x000fea0003800200 */
.L_x_57:
        /* <DEDUP_REMOVED lines=11> */
[----:B------:R-:W-:Y:S05]  /*04c0*/  CALL.REL.NOINC `($__internal_6_$__cuda_sm3x_div_rn_noftz_f32_slowpath) ;  /* 0x00000004004c7944 */ /* 0x000fea0003c00000 */
.L_x_61:
[----:B------:R-:W-:Y:S05]  /*04d0*/  BSYNC.RECONVERGENT B0 ;  /* 0x0000000000007941 */ /* 0x000fea0003800200 */
.L_x_60:
[----:B------:R-:W0:Y:S02]  /*04e0*/  LDC.64 R12, c[0x0][0x3a0] ;  /* 0x0000e800ff0c7b82 */ /* 0x000e240000000a00 */
[----:B0-----:R-:W-:-:S04]  /*04f0*/  IMAD.WIDE R10, R4, 0x4, R12 ;  /* 0x00000004040a7825 */ /* 0x001fc800078e020c */
[----:B------:R-:W-:Y:S01]  /*0500*/  IMAD.WIDE R12, R5, 0x4, R12 ;  /* 0x00000004050c7825 */ /* 0x000fe200078e020c */
[----:B------:R-:W2:Y:S04]  /*0510*/  LDG.E R6, desc[UR4][R10.64] ;  /* 0x000000040a067981 */ /* 0x000ea8000c1e1900 */
[----:B------:R-:W3:Y:S01]  /*0520*/  LDG.E R8, desc[UR4][R12.64] ;  /* 0x000000040c087981 */ /* 0x000ee2000c1e1900 */
[----:B------:R-:W0:Y:S01]  /*0530*/  MUFU.RCP R14, R7 ;  /* 0x00000007000e7308 */ /* 0x000e220000001000 */
[----:B------:R-:W-:Y:S01]  /*0540*/  BSSY.RECONVERGENT B0, `(.L_x_62) ;  /* 0x000000e000007945 */ /* 0x000fe20003800200 */
[----:B0-----:R-:W-:-:S04]  /*0550*/  FFMA R5, -R7, R14, 1 ;  /* 0x3f80000007057423 */ /* 0x001fc8000000010e */
[----:B------:R-:W-:Y:S01]  /*0560*/  FFMA R5, R14, R5, R14 ;  /* 0x000000050e057223 */ /* 0x000fe2000000000e */
[----:B--2---:R-:W-:-:S04]  /*0570*/  FMUL R3, R6, R3 ;  /* 0x0000000306037220 */ /* 0x004fc80000400000 */
[----:B---3--:R-:W-:-:S04]  /*0580*/  FMUL R2, R3, R8 ;  /* 0x0000000803027220 */ /* 0x008fc80000400000 */
[----:B------:R-:W0:Y:S01]  /*0590*/  FCHK P0, R2, R7 ;  /* 0x0000000702007302 */ /* 0x000e220000000000 */
[----:B------:R-:W-:-:S04]  /*05a0*/  FFMA R14, R2, R5, RZ ;  /* 0x00000005020e7223 */ /* 0x000fc800000000ff */
[----:B------:R-:W-:-:S04]  /*05b0*/  FFMA R3, -R7, R14, R2 ;  /* 0x0000000e07037223 */ /* 0x000fc80000000102 */
[----:B------:R-:W-:Y:S01]  /*05c0*/  FFMA R5, R5, R3, R14 ;  /* 0x0000000305057223 */ /* 0x000fe2000000000e */
[----:B0-----:R-:W-:Y:S06]  /*05d0*/  @!P0 BRA `(.L_x_63) ;  /* 0x0000000000108947 */ /* 0x001fec0003800000 */
[----:B------:R-:W-:Y:S02]  /*05e0*/  MOV R3, R7 ;  /* 0x0000000700037202 */ /* 0x000fe40000000f00 */
[----:B------:R-:W-:-:S07]  /*05f0*/  MOV R10, 0x610 ;  /* 0x00000610000a7802 */ /* 0x000fce0000000f00 */
[----:B------:R-:W-:Y:S05]  /*0600*/  CALL.REL.NOINC `($__internal_6_$__cuda_sm3x_div_rn_noftz_f32_slowpath) ;  /* 0x0000000000fc7944 */ /* 0x000fea0003c00000 */
[----:B------:R-:W-:-:S07]  /*0610*/  IMAD.MOV.U32 R5, RZ, RZ, R3 ;  /* 0x000000ffff057224 */ /* 0x000fce00078e0003 */
.L_x_63:
[----:B------:R-:W-:Y:S05]  /*0620*/  BSYNC.RECONVERGENT B0 ;  /* 0x0000000000007941 */ /* 0x000fea0003800200 */
.L_x_62:
        /* <DEDUP_REMOVED lines=9> */
[----:B------:R-:W-:Y:S01]  /*06c0*/  MOV R2, R0 ;  /* 0x0000000000027202 */ /* 0x000fe20000000f00 */
[----:B------:R-:W-:Y:S01]  /*06d0*/  IMAD.MOV.U32 R3, RZ, RZ, R9 ;  /* 0x000000ffff037224 */ /* 0x000fe200078e0009 */
[----:B------:R-:W-:-:S07]  /*06e0*/  MOV R10, 0x700 ;  /* 0x00000700000a7802 */ /* 0x000fce0000000f00 */
[----:B------:R-:W-:Y:S05]  /*06f0*/  CALL.REL.NOINC `($__internal_6_$__cuda_sm3x_div_rn_noftz_f32_slowpath) ;  /* 0x0000000000c07944 */ /* 0x000fea0003c00000 */
.L_x_65:
[----:B------:R-:W-:Y:S05]  /*0700*/  BSYNC.RECONVERGENT B0 ;  /* 0x0000000000007941 */ /* 0x000fea0003800200 */
.L_x_64:
[----:B------:R-:W0:Y:S01]  /*0710*/  MUFU.RCP R0, R7 ;  /* 0x0000000700007308 */ /* 0x000e220000001000 */
[----:B------:R-:W-:Y:S01]  /*0720*/  FMUL R3, R6, R3 ;  /* 0x0000000306037220 */ /* 0x000fe20000400000 */
[----:B------:R-:W-:Y:S03]  /*0730*/  BSSY.RECONVERGENT B0, `(.L_x_66) ;  /* 0x000000e000007945 */ /* 0x000fe60003800200 */
[----:B------:R-:W-:-:S04]  /*0740*/  FMUL R8, R8, R3 ;  /* 0x0000000308087220 */ /* 0x000fc80000400000 */
[----:B------:R-:W1:Y:S01]  /*0750*/  FCHK P0, R8, R7 ;  /* 0x0000000708007302 */ /* 0x000e620000000000 */
[----:B0-----:R-:W-:-:S04]  /*0760*/  FFMA R9, -R7, R0, 1 ;  /* 0x3f80000007097423 */ /* 0x001fc80000000100 */
[----:B------:R-:W-:-:S04]  /*0770*/  FFMA R0, R0, R9, R0 ;  /* 0x0000000900007223 */ /* 0x000fc80000000000 */
[----:B------:R-:W-:-:S04]  /*0780*/  FFMA R2, R0, R8, RZ ;  /* 0x0000000800027223 */ /* 0x000fc800000000ff */
[----:B------:R-:W-:-:S04]  /*0790*/  FFMA R3, -R7, R2, R8 ;  /* 0x0000000207037223 */ /* 0x000fc80000000108 */
[----:B------:R-:W-:Y:S01]  /*07a0*/  FFMA R9, R0, R3, R2 ;  /* 0x0000000300097223 */ /* 0x000fe20000000002 */
[----:B-1----:R-:W-:Y:S06]  /*07b0*/  @!P0 BRA `(.L_x_67) ;  /* 0x0000000000148947 */ /* 0x002fec0003800000 */
[----:B------:R-:W-:Y:S01]  /*07c0*/  MOV R2, R8 ;  /* 0x0000000800027202 */ /* 0x000fe20000000f00 */
[----:B------:R-:W-:Y:S01]  /*07d0*/  IMAD.MOV.U32 R3, RZ, RZ, R7 ;  /* 0x000000ffff037224 */ /* 0x000fe200078e0007 */
[----:B------:R-:W-:-:S07]  /*07e0*/  MOV R10, 0x800 ;  /* 0x00000800000a7802 */ /* 0x000fce0000000f00 */
[----:B------:R-:W-:Y:S05]  /*07f0*/  CALL.REL.NOINC `($__internal_6_$__cuda_sm3x_div_rn_noftz_f32_slowpath) ;  /* 0x0000000000807944 */ /* 0x000fea0003c00000 */
[----:B------:R-:W-:-:S07]  /*0800*/  MOV R9, R3 ;  /* 0x0000000300097202 */ /* 0x000fce0000000f00 */
.L_x_67:
[----:B------:R-:W-:Y:S05]  /*0810*/  BSYNC.RECONVERGENT B0 ;  /* 0x0000000000007941 */ /* 0x000fea0003800200 */
.L_x_66:
[----:B------:R-:W0:Y:S08]  /*0820*/  LDC.64 R2, c[0x0][0x380] ;  /* 0x0000e000ff027b82 */ /* 0x000e300000000a00 */
[----:B------:R-:W1:Y:S01]  /*0830*/  LDC.64 R6, c[0x0][0x388] ;  /* 0x0000e200ff067b82 */ /* 0x000e620000000a00 */
[----:B0-----:R-:W-:-:S05]  /*0840*/  IMAD.WIDE R2, R4, 0x4, R2 ;  /* 0x0000000404027825 */ /* 0x001fca00078e0202 */
[----:B------:R-:W-:Y:S01]  /*0850*/  REDG.E.ADD.F32.FTZ.RN.STRONG.GPU desc[UR4][R2.64], R5 ;  /* 0x00000005020079a6 */ /* 0x000fe2000c12f304 */
[----:B-1----:R-:W-:-:S05]  /*0860*/  IMAD.WIDE R6, R4, 0x4, R6 ;  /* 0x0000000404067825 */ /* 0x002fca00078e0206 */
[----:B------:R-:W-:Y:S01]  /*0870*/  REDG.E.ADD.F32.FTZ.RN.STRONG.GPU desc[UR4][R6.64], R9 ;  /* 0x00000009060079a6 */ /* 0x000fe2000c12f304 */
[----:B------:R-:W-:Y:S05]  /*0880*/  EXIT ;  /* 0x000000000000794d */ /* 0x000fea0003800000 */
        .weak           $__internal_5_$__cuda_sm20_sqrt_rn_f32_slowpath
        .type           $__internal_5_$__cuda_sm20_sqrt_rn_f32_slowpath,@function
        .size           $__internal_5_$__cuda_sm20_sqrt_rn_f32_slowpath,($__internal_6_$__cuda_sm3x_div_rn_noftz_f32_slowpath - $__internal_5_$__cuda_sm20_sqrt_rn_f32_slowpath)
$__internal_5_$__cuda_sm20_sqrt_rn_f32_slowpath:
[----:B------:R-:W-:-:S13]  /*0890*/  LOP3.LUT P0, RZ, R7, 0x7fffffff, RZ, 0xc0, !PT ;  /* 0x7fffffff07ff7812 */ /* 0x000fda000780c0ff */
[----:B------:R-:W-:Y:S01]  /*08a0*/  @!P0 IMAD.MOV.U32 R6, RZ, RZ, R7 ;  /* 0x000000ffff068224 */ /* 0x000fe200078e0007 */
[----:B------:R-:W-:Y:S06]  /*08b0*/  @!P0 BRA `(.L_x_68) ;  /* 0x0000000000448947 */ /* 0x000fec0003800000 */
[----:B------:R-:W-:Y:S02]  /*08c0*/  FSETP.GEU.FTZ.AND P0, PT, R7, RZ, PT ;  /* 0x000000ff0700720b */ /* 0x000fe40003f1e000 */
[----:B------:R-:W-:-:S11]  /*08d0*/  MOV R3, R7 ;  /* 0x0000000700037202 */ /* 0x000fd60000000f00 */
        /* <DEDUP_REMOVED lines=9> */
[----:B------:R-:W-:-:S03]  /*0970*/  @P0 FMUL.FTZ R9, R9, 0.5 ;  /* 0x3f00000009090820 */ /* 0x000fc60000410000 */
[----:B------:R-:W-:-:S04]  /*0980*/  @P0 FADD.FTZ R6, -R11, -RZ ;  /* 0x800000ff0b060221 */ /* 0x000fc80000010100 */
[----:B------:R-:W-:Y:S01]  /*0990*/  @P0 FFMA R10, R11, R6, R8 ;  /* 0x000000060b0a0223 */ /* 0x000fe20000000008 */
[----:B------:R-:W-:-:S03]  /*09a0*/  @!P0 MOV R6, R3 ;  /* 0x0000000300068202 */ /* 0x000fc60000000f00 */
[----:B------:R-:W-:-:S04]  /*09b0*/  @P0 FFMA R9, R10, R9, R11 ;  /* 0x000000090a090223 */ /* 0x000fc8000000000b */
[----:B------:R-:W-:-:S07]  /*09c0*/  @P0 FMUL.FTZ R6, R9, 2.3283064365386962891e-10 ;  /* 0x2f80000009060820 */ /* 0x000fce0000410000 */
.L_x_68:
[----:B------:R-:W-:Y:S02]  /*09d0*/  HFMA2 R9, -RZ, RZ, 0, 0 ;  /* 0x00000000ff097431 */ /* 0x000fe400000001ff */
[----:B------:R-:W-:-:S04]  /*09e0*/  IMAD.MOV.U32 R8, RZ, RZ, R12 ;  /* 0x000000ffff087224 */ /* 0x000fc800078e000c */
[----:B------:R-:W-:Y:S05]  /*09f0*/  RET.REL.NODEC R8 `(_Z13computeForcesPfS_S_S_S_i) ;  /* 0xfffffff408807950 */ /* 0x000fea0003c3ffff */
        .weak           $__internal_6_$__cuda_sm3x_div_rn_noftz_f32_slowpath
        .type           $__internal_6_$__cuda_sm3x_div_rn_noftz_f32_slowpath,@function
        .size           $__internal_6_$__cuda_sm3x_div_rn_noftz_f32_slowpath,(.L_x_87 - $__internal_6_$__cuda_sm3x_div_rn_noftz_f32_slowpath)
$__internal_6_$__cuda_sm3x_div_rn_noftz_f32_slowpath:
[----:B------:R-:W-:Y:S01]  /*0a00*/  SHF.R.U32.HI R12, RZ, 0x17, R3 ;  /* 0x00000017ff0c7819 */ /* 0x000fe20000011603 */
[----:B------:R-:W-:Y:S01]  /*0a10*/  BSSY.RECONVERGENT B1, `(.L_x_69) ;  /* 0x0000062000017945 */ /* 0x000fe20003800200 */
[----:B------:R-:W-:Y:S02]  /*0a20*/  SHF.R.U32.HI R11, RZ, 0x17, R2 ;  /* 0x00000017ff0b7819 */ /* 0x000fe40000011602 */
[----:B------:R-:W-:Y:S02]  /*0a30*/  LOP3.LUT R12, R12, 0xff, RZ, 0xc0, !PT ;  /* 0x000000ff0c0c7812 */ /* 0x000fe400078ec0ff */
[----:B------:R-:W-:-:S03]  /*0a40*/  LOP3.LUT R16, R11, 0xff, RZ, 0xc0, !PT ;  /* 0x000000ff0b107812 */ /* 0x000fc600078ec0ff */
[----:B------:R-:W-:Y:S01]  /*0a50*/  VIADD R14, R12, 0xffffffff ;  /* 0xffffffff0c0e7836 */ /* 0x000fe20000000000 */
[----:B------:R-:W-:-:S04]  /*0a60*/  IADD3 R13, PT, PT, R16, -0x1, RZ ;  /* 0xffffffff100d7810 */ /* 0x000fc80007ffe0ff */
        /* <DEDUP_REMOVED lines=22> */
[----:B------:R-:W-:Y:S01]  /*0bd0*/  @P0 MOV R11, RZ ;  /* 0x000000ff000b0202 */ /* 0x000fe20000000f00 */
[----:B------:R-:W-:Y:S02]  /*0be0*/  @!P0 IMAD.MOV.U32 R11, RZ, RZ, -0x40 ;  /* 0xffffffc0ff0b8424 */ /* 0x000fe400078e00ff */
[----:B------:R-:W-:Y:S01]  /*0bf0*/  @!P0 FFMA R2, R2, 1.84467440737095516160e+19, RZ ;  /* 0x5f80000002028823 */ /* 0x000fe200000000ff */
[----:B------:R-:W-:Y:S02]  /*0c00*/  @!P1 FFMA R3, R3, 1.84467440737095516160e+19, RZ ;  /* 0x5f80000003039823 */ /* 0x000fe400000000ff */
[----:B------:R-:W-:-:S07]  /*0c10*/  @!P1 IADD3 R11, PT, PT, R11, 0x40, RZ ;  /* 0x000000400b0b9810 */ /* 0x000fce0007ffe0ff */
.L_x_70:
[----:B------:R-:W-:Y:S01]  /*0c20*/  LEA R14, R12, 0xc0800000, 0x17 ;  /* 0xc08000000c0e7811 */ /* 0x000fe200078eb8ff */
[----:B------:R-:W-:Y:S04]  /*0c30*/  BSSY.RECONVERGENT B2, `(.L_x_75) ;  /* 0x0000036000027945 */ /* 0x000fe80003800200 */
[----:B------:R-:W-:Y:S01]  /*0c40*/  IMAD.IADD R14, R3, 0x1, -R14 ;  /* 0x00000001030e7824 */ /* 0x000fe200078e0a0e */
[----:B------:R-:W-:-:S03]  /*0c50*/  IADD3 R3, PT, PT, R16, -0x7f, RZ ;  /* 0xffffff8110037810 */ /* 0x000fc60007ffe0ff */
[----:B------:R-:W0:Y:S01]  /*0c60*/  MUFU.RCP R13, R14 ;  /* 0x0000000e000d7308 */ /* 0x000e220000001000 */
[----:B------:R-:W-:Y:S01]  /*0c70*/  FADD.FTZ R15, -R14, -RZ ;  /* 0x800000ff0e0f7221 */ /* 0x000fe20000010100 */
[C---:B------:R-:W-:Y:S01]  /*0c80*/  IMAD R2, R3.reuse, -0x800000, R2 ;  /* 0xff80000003027824 */ /* 0x040fe200078e0202 */
[----:B------:R-:W-:-:S05]  /*0c90*/  IADD3 R12, PT, PT, R3, 0x7f, -R12 ;  /* 0x0000007f030c7810 */ /* 0x000fca0007ffe80c */
[----:B------:R-:W-:Y:S02]  /*0ca0*/  IMAD.IADD R12, R12, 0x1, R11 ;  /* 0x000000010c0c7824 */ /* 0x000fe400078e020b */
        /* <DEDUP_REMOVED lines=8> */
[----:B------:R-:W-:-:S04]  /*0d30*/  LOP3.LUT R3, R3, 0xff, RZ, 0xc0, !PT ;  /* 0x000000ff03037812 */ /* 0x000fc800078ec0ff */
[----:B------:R-:W-:-:S05]  /*0d40*/  IADD3 R15, PT, PT, R3, R12, RZ ;  /* 0x0000000c030f7210 */ /* 0x000fca0007ffe0ff */
        /* <DEDUP_REMOVED lines=10> */
[CCC-:B------:R-:W-:Y:S01]  /*0df0*/  FFMA.RZ R3, R18.reuse, R16.reuse, R13.reuse ;  /* 0x0000001012037223 */ /* 0x1c0fe2000000c00d */
[C---:B------:R-:W-:Y:S01]  /*0e00*/  IADD3 R14, PT, PT, R15.reuse, 0x20, RZ ;  /* 0x000000200f0e7810 */ /* 0x040fe20007ffe0ff */
[CCC-:B------:R-:W-:Y:S01]  /*0e10*/  FFMA.RM R12, R18.reuse, R16.reuse, R13.reuse ;  /* 0x00000010120c7223 */ /* 0x1c0fe2000000400d */
[----:B------:R-:W-:Y:S02]  /*0e20*/  ISETP.NE.AND P2, PT, R15, RZ, PT ;  /* 0x000000ff0f00720c */ /* 0x000fe40003f45270 */
[----:B------:R-:W-:Y:S01]  /*0e30*/  LOP3.LUT R11, R3, 0x7fffff, RZ, 0xc0, !PT ;  /* 0x007fffff030b7812 */ /* 0x000fe200078ec0ff */
[----:B------:R-:W-:Y:S01]  /*0e40*/  FFMA.RP R3, R18, R16, R13 ;  /* 0x0000001012037223 */ /* 0x000fe2000000800d */
[----:B------:R-:W-:Y:S01]  /*0e50*/  IMAD.MOV R13, RZ, RZ, -R15 ;  /* 0x000000ffff0d7224 */ /* 0x000fe200078e0a0f */
[----:B------:R-:W-:Y:S02]  /*0e60*/  ISETP.NE.AND P1, PT, R15, RZ, PT ;  /* 0x000000ff0f00720c */ /* 0x000fe40003f25270 */
        /* <DEDUP_REMOVED lines=14> */
.L_x_77:
[----:B------:R-:W-:-:S04]  /*0f50*/  LOP3.LUT R2, R2, 0x80000000, RZ, 0xc0, !PT ;  /* 0x8000000002027812 */ /* 0x000fc800078ec0ff */
[----:B------:R-:W-:Y:S01]  /*0f60*/  LOP3.LUT R2, R2, 0x7f800000, RZ, 0xfc, !PT ;  /* 0x7f80000002027812 */ /* 0x000fe200078efcff */
[----:B------:R-:W-:Y:S06]  /*0f70*/  BRA `(.L_x_78) ;  /* 0x0000000000047947 */ /* 0x000fec0003800000 */
.L_x_76:
[----:B------:R-:W-:-:S07]  /*0f80*/  IMAD R2, R12, 0x800000, R2 ;  /* 0x008000000c027824 */ /* 0x000fce00078e0202 */
.L_x_78:
[----:B------:R-:W-:Y:S05]  /*0f90*/  BSYNC.RECONVERGENT B2 ;  /* 0x0000000000027941 */ /* 0x000fea0003800200 */
.L_x_75:
[----:B------:R-:W-:Y:S05]  /*0fa0*/  BRA `(.L_x_79) ;  /* 0x0000000000207947 */ /* 0x000fea0003800000 */
.L_x_74:
[----:B------:R-:W-:-:S04]  /*0fb0*/  LOP3.LUT R2, R3, 0x80000000, R2, 0x48, !PT ;  /* 0x8000000003027812 */ /* 0x000fc800078e4802 */
[----:B------:R-:W-:Y:S01]  /*0fc0*/  LOP3.LUT R2, R2, 0x7f800000, RZ, 0xfc, !PT ;  /* 0x7f80000002027812 */ /* 0x000fe200078efcff */
[----:B------:R-:W-:Y:S06]  /*0fd0*/  BRA `(.L_x_79) ;  /* 0x0000000000147947 */ /* 0x000fec0003800000 */
.L_x_73:
[----:B------:R-:W-:Y:S01]  /*0fe0*/  LOP3.LUT R2, R3, 0x80000000, R2, 0x48, !PT ;  /* 0x8000000003027812 */ /* 0x000fe200078e4802 */
[----:B------:R-:W-:Y:S06]  /*0ff0*/  BRA `(.L_x_79) ;  /* 0x00000000000c7947 */ /* 0x000fec0003800000 */
.L_x_72:
[----:B------:R-:W0:Y:S01]  /*1000*/  MUFU.RSQ R2, -QNAN ;  /* 0xffc0000000027908 */ /* 0x000e220000001400 */
[----:B------:R-:W-:Y:S05]  /*1010*/  BRA `(.L_x_79) ;  /* 0x0000000000047947 */ /* 0x000fea0003800000 */
.L_x_71:
[----:B------:R-:W-:-:S07]  /*1020*/  FADD.FTZ R2, R2, R3 ;  /* 0x0000000302027221 */ /* 0x000fce0000010000 */
.L_x_79:
[----:B------:R-:W-:Y:S05]  /*1030*/  BSYNC.RECONVERGENT B1 ;  /* 0x0000000000017941 */ /* 0x000fea0003800200 */
.L_x_69:
[----:B------:R-:W-:Y:S01]  /*1040*/  HFMA2 R11, -RZ, RZ, 0, 0 ;  /* 0x00000000ff0b7431 */ /* 0x000fe200000001ff */
[----:B0-----:R-:W-:-:S03]  /*1050*/  MOV R3, R2 ;  /* 0x0000000200037202 */ /* 0x001fc60000000f00 */
[----:B------:R-:W-:Y:S05]  /*1060*/  RET.REL.NODEC R10 `(_Z13computeForcesPfS_S_S_S_i) ;  /* 0xffffffec0ae47950 */ /* 0x000fea0003c3ffff */
.L_x_80:
        /* <DEDUP_REMOVED lines=9> */
.L_x_87:


//--------------------- .nv.shared.reserved.0     --------------------------
	.section	.nv.shared.reserved.0,"aw",@nobits
	.weak		__nv_reservedSMEM_offset_0_alias
	.size		__nv_reservedSMEM_offset_0_alias, 0, 64
	.other		__nv_reservedSMEM_offset_0_alias,@"STO_CUDA_RESERVED_SHARED STV_DEFAULT"
__nv_reservedSMEM_offset_0_alias:
	.zero		0
	.zero		64


//--------------------- .nv.constant0._Z17collisionResponsePfS_S_S_S_S_S_S_i --------------------------
	.section	.nv.constant0._Z17collisionResponsePfS_S_S_S_S_S_S_i,"a",@progbits
	.sectionflags	@""
	.align	4
.nv.constant0._Z17collisionResponsePfS_S_S_S_S_S_S_i:
	.zero		964


//--------------------- .nv.constant0._Z17computeCollisionsPfS_S_S_S_S_S_S_S_S_i --------------------------
	.section	.nv.constant0._Z17computeCollisionsPfS_S_S_S_S_S_S_S_S_i,"a",@progbits
	.sectionflags	@""
	.align	4
.nv.constant0._Z17computeCollisionsPfS_S_S_S_S_S_S_S_S_i:
	.zero		980


//--------------------- .nv.constant0._Z10moveSystemPfS_S_S_S_S_S_ffi --------------------------
	.section	.nv.constant0._Z10moveSystemPfS_S_S_S_S_S_ffi,"a",@progbits
	.sectionflags	@""
	.align	4
.nv.constant0._Z10moveSystemPfS_S_S_S_S_S_ffi:
	.zero		964


//--------------------- .nv.constant0._Z13computeForcesPfS_S_S_S_i --------------------------
	.section	.nv.constant0._Z13computeForcesPfS_S_S_S_i,"a",@progbits
	.sectionflags	@""
	.align	4
.nv.constant0._Z13computeForcesPfS_S_S_S_i:
	.zero		940


//--------------------- SYMBOLS --------------------------

	.type		.nv.reservedSmem.offset0,@object
	.size		.nv.reservedSmem.offset0,0x4
